// auto-generated by cutlass_sweep.gemm — config: {"arch": "sm_100", "cluster_m": 2, "cluster_n": 1, "dtype": "bf16", "stages": 3, "tile_k": 64, "tile_m": 128, "tile_n": 256}
#include "cutlass/cutlass.h"
#include "cutlass/gemm/collective/collective_builder.hpp"
#include "cutlass/gemm/device/gemm_universal_adapter.h"
#include "cutlass/gemm/kernel/gemm_universal.hpp"
#include "cutlass/epilogue/collective/collective_builder.hpp"

using ElemA = cutlass::bfloat16_t;
using ElemB = cutlass::bfloat16_t;
using ElemCD = cutlass::bfloat16_t;
using Acc  = float;
using TileShape    = cute::Shape<cute::_128, cute::_256, cute::_64>;
using ClusterShape = cute::Shape<cute::_2, cute::_1, cute::_1>;

using CollectiveEpilogue = typename cutlass::epilogue::collective::CollectiveBuilder<
    cutlass::arch::Sm100, cutlass::arch::OpClassTensorOp,
    TileShape, ClusterShape,
    cutlass::epilogue::collective::EpilogueTileAuto,
    Acc, Acc,
    ElemCD, cutlass::layout::RowMajor, 128 / cutlass::sizeof_bits<ElemCD>::value,
    ElemCD, cutlass::layout::RowMajor, 128 / cutlass::sizeof_bits<ElemCD>::value,
    cutlass::epilogue::collective::EpilogueScheduleAuto
  >::CollectiveOp;

using CollectiveMainloop = typename cutlass::gemm::collective::CollectiveBuilder<
    cutlass::arch::Sm100, cutlass::arch::OpClassTensorOp,
    ElemA, cutlass::layout::RowMajor, 128 / cutlass::sizeof_bits<ElemA>::value,
    ElemB, cutlass::layout::ColumnMajor, 128 / cutlass::sizeof_bits<ElemB>::value,
    Acc,
    TileShape, ClusterShape,
    cutlass::gemm::collective::StageCount<3>,
    cutlass::gemm::collective::KernelScheduleAuto
  >::CollectiveOp;

using GemmKernel = cutlass::gemm::kernel::GemmUniversal<
    cute::Shape<int,int,int,int>,
    CollectiveMainloop,
    CollectiveEpilogue
>;
using Gemm = cutlass::gemm::device::GemmUniversalAdapter<GemmKernel>;

// Force the device kernel symbol into the cubin without needing a host main.
auto* _anchor = &cutlass::device_kernel<GemmKernel>;


// ===== COMPILED SASS (sm_100a) =====

	.target	sm_100a

	.elftype	@"ET_EXEC"


//--------------------- .note.nv.tkinfo           --------------------------
	.section	.note.nv.tkinfo,"",@"SHT_NOTE"
	.sectionflags	@"SHF_NOTE_NV_TKINFO"
	.tkinfo
        /*0018*/ 	.word	0x00000002
        /*0030*/ 	.string	""
        /*0030*/ 	.string	"ptxas"
        /*0030*/ 	.string	"Cuda compilation tools, release 13.0, V13.0.88"
        /*0030*/ 	.string	"Build cuda_13.0.r13.0/compiler.36424714_0"
        /*0030*/ 	.string	"-arch sm_100a -m 64 "



//--------------------- .note.nv.cuinfo           --------------------------
	.section	.note.nv.cuinfo,"",@"SHT_NOTE"
	.sectionflags	@"SHF_NOTE_NV_CUINFO"
        /*0018*/ 	.short	0x0002
        /*001a*/ 	.short	0x0064
        /*001c*/ 	.short	0x0082
	.zero		2


//--------------------- .nv.info                  --------------------------
	.section	.nv.info,"",@"SHT_CUDA_INFO"
	.align	4


	//----- nvinfo : EIATTR_REGCOUNT
	.align		4
        /*0000*/ 	.byte	0x04, 0x2f
        /*0002*/ 	.short	(.L_19 - .L_18)
	.align		4
.L_18:
        /*0004*/ 	.word	index@(_ZN7cutlass13device_kernelINS_4gemm6kernel13GemmUniversalIN4cute5tupleIJiiiiEEENS1_10collective13CollectiveMmaINS1_35MainloopSm100TmaUmmaWarpSpecializedILi3ELi2ELi4ENS5_IJNS4_1CILi2EEENSA_ILi1EEESC_EEEEENS5_IJNSA_ILi128EEENSA_ILi256EEENSA_ILi64EEEEEENS_10bfloat16_tENS5_IJlSC_lEEESJ_SK_NS4_8TiledMMAINS4_8MMA_AtomIJNS4_26SM100_MMA_F16BF16_2x1SM_SSISJ_SJ_fLi128ELi256ELNS4_4UMMA5MajorE0ELSP_0ELNSO_7ScaleInE0ELSQ_0EEEEEENS4_6LayoutINS5_IJSC_SC_SC_EEENS5_IJNSA_ILi0EEESV_SV_EEEEENS5_IJNS4_10UnderscoreESY_SY_EEEEENS4_18SM100_TMA_2SM_LOADENS4_14ComposedLayoutINS4_7SwizzleILi3ELi4ELi3EEENS4_18smem_ptr_flag_bitsILi16EEENST_INS5_IJNSA_ILi8EEESH_EEENS5_IJSH_SC_EEEEEEEvNS4_8identityES11_S1B_vS1C_EENS_8epilogue10collective18CollectiveEpilogueINS1E_23Sm100TmaWarpSpecializedILi4ELi2ELi32ELb1ELb0EEEJNS5_IJSH_SG_SH_EEENS5_IJNST_ISH_SC_EENST_INS5_IJNSA_ILi32EEESB_EEENS5_IJSC_SF_EEEEEEEESJ_SK_SJ_SK_NS1E_6fusion15FusionCallbacksIS1I_NS1Q_17LinearCombinationISJ_fSJ_fLNS_15FloatRoundStyleE2EEES1J_S1P_JEEENS4_5SM1004TMEM4LOAD26SM100_TMEM_LOAD_32dp32b32xENS4_13SM90_TMA_LOADENS12_INS13_ILi2ELi4ELi3EEES16_NST_INS5_IJS17_S1L_EEENS5_IJS1L_SC_EEEEEEENS4_39AutoVectorizingCopyWithAssumedAlignmentILi128EEENS4_14SM90_TMA_STOREES25_S27_S27_EEEvvEEEEvNT_6ParamsE)
        /*0008*/ 	.word	0x00000073


	//----- nvinfo : EIATTR_FRAME_SIZE
	.align		4
.L_19:
        /*000c*/ 	.byte	0x04, 0x11
        /*000e*/ 	.short	(.L_21 - .L_20)
	.align		4
.L_20:
        /*0010*/ 	.word	index@($__internal_2_$__cuda_sm10x_tcgen05_guardrail_trap_unallocated_columns_being_dealloced)
        /*0014*/ 	.word	0x00000000


	//----- nvinfo : EIATTR_FRAME_SIZE
	.align		4
.L_21:
        /*0018*/ 	.byte	0x04, 0x11
        /*001a*/ 	.short	(.L_23 - .L_22)
	.align		4
.L_22:
        /*001c*/ 	.word	index@($__internal_1_$__cuda_sm10x_tcgen05_guardrail_trap_phase_invalid_during_alloc)
        /*0020*/ 	.word	0x00000000


	//----- nvinfo : EIATTR_FRAME_SIZE
	.align		4
.L_23:
        /*0024*/ 	.byte	0x04, 0x11
        /*0026*/ 	.short	(.L_25 - .L_24)
	.align		4
.L_24:
        /*0028*/ 	.word	index@($__internal_0_$__cuda_sm10x_tcgen05_guardrail_trap_col_being_dealloced_not_returned_by_alloc)
        /*002c*/ 	.word	0x00000000


	//----- nvinfo : EIATTR_FRAME_SIZE
	.align		4
.L_25:
        /*0030*/ 	.byte	0x04, 0x11
        /*0032*/ 	.short	(.L_27 - .L_26)
	.align		4
.L_26:
        /*0034*/ 	.word	index@(_ZN7cutlass13device_kernelINS_4gemm6kernel13GemmUniversalIN4cute5tupleIJiiiiEEENS1_10collective13CollectiveMmaINS1_35MainloopSm100TmaUmmaWarpSpecializedILi3ELi2ELi4ENS5_IJNS4_1CILi2EEENSA_ILi1EEESC_EEEEENS5_IJNSA_ILi128EEENSA_ILi256EEENSA_ILi64EEEEEENS_10bfloat16_tENS5_IJlSC_lEEESJ_SK_NS4_8TiledMMAINS4_8MMA_AtomIJNS4_26SM100_MMA_F16BF16_2x1SM_SSISJ_SJ_fLi128ELi256ELNS4_4UMMA5MajorE0ELSP_0ELNSO_7ScaleInE0ELSQ_0EEEEEENS4_6LayoutINS5_IJSC_SC_SC_EEENS5_IJNSA_ILi0EEESV_SV_EEEEENS5_IJNS4_10UnderscoreESY_SY_EEEEENS4_18SM100_TMA_2SM_LOADENS4_14ComposedLayoutINS4_7SwizzleILi3ELi4ELi3EEENS4_18smem_ptr_flag_bitsILi16EEENST_INS5_IJNSA_ILi8EEESH_EEENS5_IJSH_SC_EEEEEEEvNS4_8identityES11_S1B_vS1C_EENS_8epilogue10collective18CollectiveEpilogueINS1E_23Sm100TmaWarpSpecializedILi4ELi2ELi32ELb1ELb0EEEJNS5_IJSH_SG_SH_EEENS5_IJNST_ISH_SC_EENST_INS5_IJNSA_ILi32EEESB_EEENS5_IJSC_SF_EEEEEEEESJ_SK_SJ_SK_NS1E_6fusion15FusionCallbacksIS1I_NS1Q_17LinearCombinationISJ_fSJ_fLNS_15FloatRoundStyleE2EEES1J_S1P_JEEENS4_5SM1004TMEM4LOAD26SM100_TMEM_LOAD_32dp32b32xENS4_13SM90_TMA_LOADENS12_INS13_ILi2ELi4ELi3EEES16_NST_INS5_IJS17_S1L_EEENS5_IJS1L_SC_EEEEEEENS4_39AutoVectorizingCopyWithAssumedAlignmentILi128EEENS4_14SM90_TMA_STOREES25_S27_S27_EEEvvEEEEvNT_6ParamsE)
        /*0038*/ 	.word	0x00000000


	//----- nvinfo : EIATTR_MIN_STACK_SIZE
	.align		4
.L_27:
        /*003c*/ 	.byte	0x04, 0x12
        /*003e*/ 	.short	(.L_29 - .L_28)
	.align		4
.L_28:
        /*0040*/ 	.word	index@(_ZN7cutlass13device_kernelINS_4gemm6kernel13GemmUniversalIN4cute5tupleIJiiiiEEENS1_10collective13CollectiveMmaINS1_35MainloopSm100TmaUmmaWarpSpecializedILi3ELi2ELi4ENS5_IJNS4_1CILi2EEENSA_ILi1EEESC_EEEEENS5_IJNSA_ILi128EEENSA_ILi256EEENSA_ILi64EEEEEENS_10bfloat16_tENS5_IJlSC_lEEESJ_SK_NS4_8TiledMMAINS4_8MMA_AtomIJNS4_26SM100_MMA_F16BF16_2x1SM_SSISJ_SJ_fLi128ELi256ELNS4_4UMMA5MajorE0ELSP_0ELNSO_7ScaleInE0ELSQ_0EEEEEENS4_6LayoutINS5_IJSC_SC_SC_EEENS5_IJNSA_ILi0EEESV_SV_EEEEENS5_IJNS4_10UnderscoreESY_SY_EEEEENS4_18SM100_TMA_2SM_LOADENS4_14ComposedLayoutINS4_7SwizzleILi3ELi4ELi3EEENS4_18smem_ptr_flag_bitsILi16EEENST_INS5_IJNSA_ILi8EEESH_EEENS5_IJSH_SC_EEEEEEEvNS4_8identityES11_S1B_vS1C_EENS_8epilogue10collective18CollectiveEpilogueINS1E_23Sm100TmaWarpSpecializedILi4ELi2ELi32ELb1ELb0EEEJNS5_IJSH_SG_SH_EEENS5_IJNST_ISH_SC_EENST_INS5_IJNSA_ILi32EEESB_EEENS5_IJSC_SF_EEEEEEEESJ_SK_SJ_SK_NS1E_6fusion15FusionCallbacksIS1I_NS1Q_17LinearCombinationISJ_fSJ_fLNS_15FloatRoundStyleE2EEES1J_S1P_JEEENS4_5SM1004TMEM4LOAD26SM100_TMEM_LOAD_32dp32b32xENS4_13SM90_TMA_LOADENS12_INS13_ILi2ELi4ELi3EEES16_NST_INS5_IJS17_S1L_EEENS5_IJS1L_SC_EEEEEEENS4_39AutoVectorizingCopyWithAssumedAlignmentILi128EEENS4_14SM90_TMA_STOREES25_S27_S27_EEEvvEEEEvNT_6ParamsE)
        /*0044*/ 	.word	0x00000000
.L_29:


//--------------------- .nv.compat                --------------------------
	.section	.nv.compat,"",@"SHT_CUDA_COMPAT_INFO"
	.align	4
        /*0000*/ 	.byte	0x02, 0x09, 0x01, 0x00, 0x02, 0x02, 0x02, 0x00, 0x02, 0x05, 0x05, 0x00, 0x03, 0x07, 0x01, 0x01
        /*0010*/ 	.byte	0x02, 0x03, 0x01, 0x00, 0x02, 0x06, 0x01, 0x00, 0x04, 0x0b, 0x08, 0x00, 0x09, 0x00, 0x00, 0x00
        /*0020*/ 	.byte	0x00, 0x00, 0x00, 0x00


//--------------------- .nv.info._ZN7cutlass13device_kernelINS_4gemm6kernel13GemmUniversalIN4cute5tupleIJiiiiEEENS1_10collective13CollectiveMmaINS1_35MainloopSm100TmaUmmaWarpSpecializedILi3ELi2ELi4ENS5_IJNS4_1CILi2EEENSA_ILi1EEESC_EEEEENS5_IJNSA_ILi128EEENSA_ILi256EEENSA_ILi64EEEEEENS_10bfloat16_tENS5_IJlSC_lEEESJ_SK_NS4_8TiledMMAINS4_8MMA_AtomIJNS4_26SM100_MMA_F16BF16_2x1SM_SSISJ_SJ_fLi128ELi256ELNS4_4UMMA5MajorE0ELSP_0ELNSO_7ScaleInE0ELSQ_0EEEEEENS4_6LayoutINS5_IJSC_SC_SC_EEENS5_IJNSA_ILi0EEESV_SV_EEEEENS5_IJNS4_10UnderscoreESY_SY_EEEEENS4_18SM100_TMA_2SM_LOADENS4_14ComposedLayoutINS4_7SwizzleILi3ELi4ELi3EEENS4_18smem_ptr_flag_bitsILi16EEENST_INS5_IJNSA_ILi8EEESH_EEENS5_IJSH_SC_EEEEEEEvNS4_8identityES11_S1B_vS1C_EENS_8epilogue10collective18CollectiveEpilogueINS1E_23Sm100TmaWarpSpecializedILi4ELi2ELi32ELb1ELb0EEEJNS5_IJSH_SG_SH_EEENS5_IJNST_ISH_SC_EENST_INS5_IJNSA_ILi32EEESB_EEENS5_IJSC_SF_EEEEEEEESJ_SK_SJ_SK_NS1E_6fusion15FusionCallbacksIS1I_NS1Q_17LinearCombinationISJ_fSJ_fLNS_15FloatRoundStyleE2EEES1J_S1P_JEEENS4_5SM1004TMEM4LOAD26SM100_TMEM_LOAD_32dp32b32xENS4_13SM90_TMA_LOADENS12_INS13_ILi2ELi4ELi3EEES16_NST_INS5_IJS17_S1L_EEENS5_IJS1L_SC_EEEEEEENS4_39AutoVectorizingCopyWithAssumedAlignmentILi128EEENS4_14SM90_TMA_STOREES25_S27_S27_EEEvvEEEEvNT_6ParamsE --------------------------
	.section	.nv.info._ZN7cutlass13device_kernelINS_4gemm6kernel13GemmUniversalIN4cute5tupleIJiiiiEEENS1_10collective13CollectiveMmaINS1_35MainloopSm100TmaUmmaWarpSpecializedILi3ELi2ELi4ENS5_IJNS4_1CILi2EEENSA_ILi1EEESC_EEEEENS5_IJNSA_ILi128EEENSA_ILi256EEENSA_ILi64EEEEEENS_10bfloat16_tENS5_IJlSC_lEEESJ_SK_NS4_8TiledMMAINS4_8MMA_AtomIJNS4_26SM100_MMA_F16BF16_2x1SM_SSISJ_SJ_fLi128ELi256ELNS4_4UMMA5MajorE0ELSP_0ELNSO_7ScaleInE0ELSQ_0EEEEEENS4_6LayoutINS5_IJSC_SC_SC_EEENS5_IJNSA_ILi0EEESV_SV_EEEEENS5_IJNS4_10UnderscoreESY_SY_EEEEENS4_18SM100_TMA_2SM_LOADENS4_14ComposedLayoutINS4_7SwizzleILi3ELi4ELi3EEENS4_18smem_ptr_flag_bitsILi16EEENST_INS5_IJNSA_ILi8EEESH_EEENS5_IJSH_SC_EEEEEEEvNS4_8identityES11_S1B_vS1C_EENS_8epilogue10collective18CollectiveEpilogueINS1E_23Sm100TmaWarpSpecializedILi4ELi2ELi32ELb1ELb0EEEJNS5_IJSH_SG_SH_EEENS5_IJNST_ISH_SC_EENST_INS5_IJNSA_ILi32EEESB_EEENS5_IJSC_SF_EEEEEEEESJ_SK_SJ_SK_NS1E_6fusion15FusionCallbacksIS1I_NS1Q_17LinearCombinationISJ_fSJ_fLNS_15FloatRoundStyleE2EEES1J_S1P_JEEENS4_5SM1004TMEM4LOAD26SM100_TMEM_LOAD_32dp32b32xENS4_13SM90_TMA_LOADENS12_INS13_ILi2ELi4ELi3EEES16_NST_INS5_IJS17_S1L_EEENS5_IJS1L_SC_EEEEEEENS4_39AutoVectorizingCopyWithAssumedAlignmentILi128EEENS4_14SM90_TMA_STOREES25_S27_S27_EEEvvEEEEvNT_6ParamsE,"",@"SHT_CUDA_INFO"
	.sectionflags	@""
	.align	4


	//----- nvinfo : EIATTR_CUDA_API_VERSION
	.align		4
        /*0000*/ 	.byte	0x04, 0x37
        /*0002*/ 	.short	(.L_31 - .L_30)
.L_30:
        /*0004*/ 	.word	0x00000082


	//----- nvinfo : EIATTR_KPARAM_INFO
	.align		4
.L_31:
        /*0008*/ 	.byte	0x04, 0x17
        /*000a*/ 	.short	(.L_33 - .L_32)
.L_32:
        /*000c*/ 	.word	0x00000000
        /*0010*/ 	.short	0x0000
        /*0012*/ 	.short	0x0000
        /*0014*/ 	.byte	0x00, 0xf0, 0x01, 0x20


	//----- nvinfo : EIATTR_AT_ENTRY_FRAGMENTS
	.align		4
.L_33:
        /*0018*/ 	.byte	0x04, 0x4f
        /*001a*/ 	.short	(.L_35 - .L_34)


	//   ....[0]....
.L_34:
        /*001c*/ 	.word	0x00000007


	//----- nvinfo : EIATTR_RESERVED_SMEM_USED
	.align		4
.L_35:
        /*0020*/ 	.byte	0x01, 0x41
	.zero		2


	//----- nvinfo : EIATTR_SPARSE_MMA_MASK
	.align		4
        /*0024*/ 	.byte	0x03, 0x50
        /*0026*/ 	.short	0x0000


	//----- nvinfo : EIATTR_TCGEN05_2CTA_USED
	.align		4
        /*0028*/ 	.byte	0x01, 0x52
	.zero		2


	//----- nvinfo : EIATTR_MAXREG_COUNT
	.align		4
        /*002c*/ 	.byte	0x03, 0x1b
        /*002e*/ 	.short	0x00ff


	//----- nvinfo : EIATTR_NUM_BARRIERS
	.align		4
        /*0030*/ 	.byte	0x02, 0x4c
        /*0032*/ 	.byte	0x07
	.zero		1


	//----- nvinfo : EIATTR_EXTERNS
	.align		4
        /*0034*/ 	.byte	0x04, 0x0f
        /*0036*/ 	.short	(.L_37 - .L_36)


	//   ....[0]....
	.align		4
.L_36:
        /*0038*/ 	.word	index@(__assertfail)


	//----- nvinfo : EIATTR_MERCURY_ISA_VERSION
	.align		4
.L_37:
        /*003c*/ 	.byte	0x03, 0x5f
        /*003e*/ 	.short	0x0101


	//----- nvinfo : EIATTR_INT_WARP_WIDE_INSTR_OFFSETS
	.align		4
        /*0040*/ 	.byte	0x04, 0x31
        /*0042*/ 	.short	(.L_39 - .L_38)


	//   ....[0]....
.L_38:
        /*0044*/ 	.word	0x00000cf0


	//   ....[1]....
        /*0048*/ 	.word	0x00000d90


	//   ....[2]....
        /*004c*/ 	.word	0x000020f0


	//   ....[3]....
        /*0050*/ 	.word	0x00003f30


	//   ....[4]....
        /*0054*/ 	.word	0x00003f60


	//   ....[5]....
        /*0058*/ 	.word	0x00003fb0


	//   ....[6]....
        /*005c*/ 	.word	0x000048d0


	//   ....[7]....
        /*0060*/ 	.word	0x000048f0


	//   ....[8]....
        /*0064*/ 	.word	0x000049d0


	//   ....[9]....
        /*0068*/ 	.word	0x00004a90


	//   ....[10]....
        /*006c*/ 	.word	0x00004ab0


	//   ....[11]....
        /*0070*/ 	.word	0x00004b80


	//   ....[12]....
        /*0074*/ 	.word	0x00004c70


	//   ....[13]....
        /*0078*/ 	.word	0x00004c90


	//   ....[14]....
        /*007c*/ 	.word	0x00004d90


	//   ....[15]....
        /*0080*/ 	.word	0x00004f40


	//   ....[16]....
        /*0084*/ 	.word	0x00004f50


	//   ....[17]....
        /*0088*/ 	.word	0x000050e0


	//----- nvinfo : EIATTR_COOP_GROUP_MASK_REGIDS
	.align		4
.L_39:
        /*008c*/ 	.byte	0x04, 0x29
        /*008e*/ 	.short	(.L_41 - .L_40)


	//   ....[0]....
.L_40:
        /*0090*/ 	.word	0xffffffff


	//   ....[1]....
        /*0094*/ 	.word	0xffffffff


	//   ....[2]....
        /*0098*/ 	.word	0xffffffff


	//   ....[3]....
        /*009c*/ 	.word	0xffffffff


	//   ....[4]....
        /*00a0*/ 	.word	0xffffffff


	//   ....[5]....
        /*00a4*/ 	.word	0xffffffff


	//   ....[6]....
        /*00a8*/ 	.word	0xffffffff


	//   ....[7]....
        /*00ac*/ 	.word	0xffffffff


	//   ....[8]....
        /*00b0*/ 	.word	0xffffffff


	//   ....[9]....
        /*00b4*/ 	.word	0xffffffff


	//   ....[10]....
        /*00b8*/ 	.word	0xffffffff


	//   ....[11]....
        /*00bc*/ 	.word	0xffffffff


	//   ....[12]....
        /*00c0*/ 	.word	0xffffffff


	//   ....[13]....
        /*00c4*/ 	.word	0xffffffff


	//----- nvinfo : EIATTR_COOP_GROUP_INSTR_OFFSETS
	.align		4
.L_41:
        /*00c8*/ 	.byte	0x04, 0x28
        /*00ca*/ 	.short	(.L_43 - .L_42)


	//   ....[0]....
.L_42:
        /*00cc*/ 	.word	0x000000c0


	//   ....[1]....
        /*00d0*/ 	.word	0x00000500


	//   ....[2]....
        /*00d4*/ 	.word	0x00000660


	//   ....[3]....
        /*00d8*/ 	.word	0x000007f0


	//   ....[4]....
        /*00dc*/ 	.word	0x000008e0


	//   ....[5]....
        /*00e0*/ 	.word	0x00000a40


	//   ....[6]....
        /*00e4*/ 	.word	0x00000bd0


	//   ....[7]....
        /*00e8*/ 	.word	0x00000e10


	//   ....[8]....
        /*00ec*/ 	.word	0x00001fd0


	//   ....[9]....
        /*00f0*/ 	.word	0x00002d20


	//   ....[10]....
        /*00f4*/ 	.word	0x000031f0


	//   ....[11]....
        /*00f8*/ 	.word	0x00003220


	//   ....[12]....
        /*00fc*/ 	.word	0x00003e40


	//   ....[13]....
        /*0100*/ 	.word	0x00004050


	//----- nvinfo : EIATTR_VRC_CTA_INIT_COUNT
	.align		4
.L_43:
        /*0104*/ 	.byte	0x02, 0x4a
        /*0106*/ 	.byte	0x80
	.zero		1


	//----- nvinfo : EIATTR_SYSCALL_OFFSETS
	.align		4
        /*0108*/ 	.byte	0x04, 0x46
        /*010a*/ 	.short	(.L_45 - .L_44)


	//   ....[0]....
.L_44:
        /*010c*/ 	.word	0x00005bd0


	//   ....[1]....
        /*0110*/ 	.word	0x00005cc0


	//   ....[2]....
        /*0114*/ 	.word	0x00006430


	//   ....[3]....
        /*0118*/ 	.word	0x000070f0


	//   ....[4]....
        /*011c*/ 	.word	0x00007d90


	//   ....[5]....
        /*0120*/ 	.word	0x00008a30


	//----- nvinfo : EIATTR_MBARRIER_INSTR_OFFSETS
	.align		4
.L_45:
        /*0124*/ 	.byte	0x04, 0x39
        /*0126*/ 	.short	(.L_47 - .L_46)


	//   ....[0]....
.L_46:
        /*0128*/ 	.word	0x000005f0
        /*012c*/ 	.word	0x000000ff
        /*0130*/ 	.word	0x00000000
        /*0134*/ 	.short	0x0100
        /*0136*/ 	.byte	0x08
	.zero		1


	//   ....[1]....
        /*0138*/ 	.word	0x00000600
        /*013c*/ 	.word	0x000000ff
        /*0140*/ 	.word	0x00000018
        /*0144*/ 	.short	0x0100
        /*0146*/ 	.byte	0x08
	.zero		1


	//   ....[2]....
        /*0148*/ 	.word	0x00000610
        /*014c*/ 	.word	0x000000ff
        /*0150*/ 	.word	0x00000008
        /*0154*/ 	.short	0x0100
        /*0156*/ 	.byte	0x08
	.zero		1


	//   ....[3]....
        /*0158*/ 	.word	0x00000620
        /*015c*/ 	.word	0x000000ff
        /*0160*/ 	.word	0x00000020
        /*0164*/ 	.short	0x0100
        /*0166*/ 	.byte	0x08
	.zero		1


	//   ....[4]....
        /*0168*/ 	.word	0x00000630
        /*016c*/ 	.word	0x000000ff
        /*0170*/ 	.word	0x00000010
        /*0174*/ 	.short	0x0100
        /*0176*/ 	.byte	0x08
	.zero		1


	//   ....[5]....
        /*0178*/ 	.word	0x00000640
        /*017c*/ 	.word	0x000000ff
        /*0180*/ 	.word	0x00000028
        /*0184*/ 	.short	0x0100
        /*0186*/ 	.byte	0x08
	.zero		1


	//   ....[6]....
        /*0188*/ 	.word	0x00000760
        /*018c*/ 	.word	0x000000ff
        /*0190*/ 	.word	0x00000030
        /*0194*/ 	.short	0x0100
        /*0196*/ 	.byte	0x09
	.zero		1


	//   ....[7]....
        /*0198*/ 	.word	0x00000770
        /*019c*/ 	.word	0x000000ff
        /*01a0*/ 	.word	0x00000050
        /*01a4*/ 	.short	0x0100
        /*01a6*/ 	.byte	0x09
	.zero		1


	//   ....[8]....
        /*01a8*/ 	.word	0x00000780
        /*01ac*/ 	.word	0x000000ff
        /*01b0*/ 	.word	0x00000038
        /*01b4*/ 	.short	0x0100
        /*01b6*/ 	.byte	0x09
	.zero		1


	//   ....[9]....
        /*01b8*/ 	.word	0x00000790
        /*01bc*/ 	.word	0x000000ff
        /*01c0*/ 	.word	0x00000058
        /*01c4*/ 	.short	0x0100
        /*01c6*/ 	.byte	0x09
	.zero		1


	//   ....[10]....
        /*01c8*/ 	.word	0x000007a0
        /*01cc*/ 	.word	0x000000ff
        /*01d0*/ 	.word	0x00000040
        /*01d4*/ 	.short	0x0100
        /*01d6*/ 	.byte	0x09
	.zero		1


	//   ....[11]....
        /*01d8*/ 	.word	0x000007b0
        /*01dc*/ 	.word	0x000000ff
        /*01e0*/ 	.word	0x00000060
        /*01e4*/ 	.short	0x0100
        /*01e6*/ 	.byte	0x09
	.zero		1


	//   ....[12]....
        /*01e8*/ 	.word	0x000007c0
        /*01ec*/ 	.word	0x000000ff
        /*01f0*/ 	.word	0x00000048
        /*01f4*/ 	.short	0x0100
        /*01f6*/ 	.byte	0x09
	.zero		1


	//   ....[13]....
        /*01f8*/ 	.word	0x000007d0
        /*01fc*/ 	.word	0x000000ff
        /*0200*/ 	.word	0x00000068
        /*0204*/ 	.short	0x0100
        /*0206*/ 	.byte	0x09
	.zero		1


	//   ....[14]....
        /*0208*/ 	.word	0x000008b0
        /*020c*/ 	.word	0x000000ff
        /*0210*/ 	.word	0x00000070
        /*0214*/ 	.short	0x0100
        /*0216*/ 	.byte	0x08
	.zero		1


	//   ....[15]....
        /*0218*/ 	.word	0x000008c0
        /*021c*/ 	.word	0x000000ff
        /*0220*/ 	.word	0x00000078
        /*0224*/ 	.short	0x0100
        /*0226*/ 	.byte	0x08
	.zero		1


	//   ....[16]....
        /*0228*/ 	.word	0x000009f0
        /*022c*/ 	.word	0x000000ff
        /*0230*/ 	.word	0x00000080
        /*0234*/ 	.short	0x0100
        /*0236*/ 	.byte	0x08
	.zero		1


	//   ....[17]....
        /*0238*/ 	.word	0x00000a00
        /*023c*/ 	.word	0x000000ff
        /*0240*/ 	.word	0x00000090
        /*0244*/ 	.short	0x0100
        /*0246*/ 	.byte	0x08
	.zero		1


	//   ....[18]....
        /*0248*/ 	.word	0x00000a10
        /*024c*/ 	.word	0x000000ff
        /*0250*/ 	.word	0x00000088
        /*0254*/ 	.short	0x0100
        /*0256*/ 	.byte	0x08
	.zero		1


	//   ....[19]....
        /*0258*/ 	.word	0x00000a20
        /*025c*/ 	.word	0x000000ff
        /*0260*/ 	.word	0x00000098
        /*0264*/ 	.short	0x0100
        /*0266*/ 	.byte	0x08
	.zero		1


	//   ....[20]....
        /*0268*/ 	.word	0x00000b40
        /*026c*/ 	.word	0x000000ff
        /*0270*/ 	.word	0x000000a0
        /*0274*/ 	.short	0x0100
        /*0276*/ 	.byte	0x09
	.zero		1


	//   ....[21]....
        /*0278*/ 	.word	0x00000b50
        /*027c*/ 	.word	0x000000ff
        /*0280*/ 	.word	0x000000c0
        /*0284*/ 	.short	0x0100
        /*0286*/ 	.byte	0x09
	.zero		1


	//   ....[22]....
        /*0288*/ 	.word	0x00000b60
        /*028c*/ 	.word	0x000000ff
        /*0290*/ 	.word	0x000000a8
        /*0294*/ 	.short	0x0100
        /*0296*/ 	.byte	0x09
	.zero		1


	//   ....[23]....
        /*0298*/ 	.word	0x00000b70
        /*029c*/ 	.word	0x000000ff
        /*02a0*/ 	.word	0x000000c8
        /*02a4*/ 	.short	0x0100
        /*02a6*/ 	.byte	0x09
	.zero		1


	//   ....[24]....
        /*02a8*/ 	.word	0x00000b80
        /*02ac*/ 	.word	0x000000ff
        /*02b0*/ 	.word	0x000000b0
        /*02b4*/ 	.short	0x0100
        /*02b6*/ 	.byte	0x09
	.zero		1


	//   ....[25]....
        /*02b8*/ 	.word	0x00000b90
        /*02bc*/ 	.word	0x000000ff
        /*02c0*/ 	.word	0x000000d0
        /*02c4*/ 	.short	0x0100
        /*02c6*/ 	.byte	0x09
	.zero		1


	//   ....[26]....
        /*02c8*/ 	.word	0x00000ba0
        /*02cc*/ 	.word	0x000000ff
        /*02d0*/ 	.word	0x000000b8
        /*02d4*/ 	.short	0x0100
        /*02d6*/ 	.byte	0x09
	.zero		1


	//   ....[27]....
        /*02d8*/ 	.word	0x00000bb0
        /*02dc*/ 	.word	0x000000ff
        /*02e0*/ 	.word	0x000000d8
        /*02e4*/ 	.short	0x0100
        /*02e6*/ 	.byte	0x09
	.zero		1


	//   ....[28]....
        /*02e8*/ 	.word	0x00000ca0
        /*02ec*/ 	.word	0x000000ff
        /*02f0*/ 	.word	0x000000e0
        /*02f4*/ 	.short	0x0100
        /*02f6*/ 	.byte	0x08
	.zero		1


	//   ....[29]....
        /*02f8*/ 	.word	0x00000cb0
        /*02fc*/ 	.word	0x000000ff
        /*0300*/ 	.word	0x000000f0
        /*0304*/ 	.short	0x0100
        /*0306*/ 	.byte	0x08
	.zero		1


	//   ....[30]....
        /*0308*/ 	.word	0x00000cc0
        /*030c*/ 	.word	0x000000ff
        /*0310*/ 	.word	0x000000e8
        /*0314*/ 	.short	0x0100
        /*0316*/ 	.byte	0x08
	.zero		1


	//   ....[31]....
        /*0318*/ 	.word	0x00000cd0
        /*031c*/ 	.word	0x000000ff
        /*0320*/ 	.word	0x000000f8
        /*0324*/ 	.short	0x0100
        /*0326*/ 	.byte	0x08
	.zero		1


	//   ....[32]....
        /*0328*/ 	.word	0x00000dc0
        /*032c*/ 	.word	0x000000ff
        /*0330*/ 	.word	0x00000100
        /*0334*/ 	.short	0x0100
        /*0336*/ 	.byte	0x07
	.zero		1


	//   ....[33]....
        /*0338*/ 	.word	0x000017d0
        /*033c*/ 	.word	0x00000002
        /*0340*/ 	.word	0x000000f0
        /*0344*/ 	.short	0x010a
        /*0346*/ 	.byte	0xff
	.zero		1


	//   ....[34]....
        /*0348*/ 	.word	0x00001800
        /*034c*/ 	.word	0x00000002
        /*0350*/ 	.word	0x000000e0
        /*0354*/ 	.short	0x0101
        /*0356*/ 	.byte	0xff
	.zero		1


	//   ....[35]....
        /*0358*/ 	.word	0x000018d0
        /*035c*/ 	.word	0x000000ff
        /*0360*/ 	.word	0x00000018
        /*0364*/ 	.short	0x010a
        /*0366*/ 	.byte	0x08
	.zero		1


	//   ....[36]....
        /*0368*/ 	.word	0x000019d0
        /*036c*/ 	.word	0x000000ff
        /*0370*/ 	.word	0x00000018
        /*0374*/ 	.short	0x010a
        /*0376*/ 	.byte	0x21
	.zero		1


	//   ....[37]....
        /*0378*/ 	.word	0x00001b80
        /*037c*/ 	.word	0x000000ff
        /*0380*/ 	.word	0x00000018
        /*0384*/ 	.short	0x010a
        /*0386*/ 	.byte	0x08
	.zero		1


	//   ....[38]....
        /*0388*/ 	.word	0x00001c80
        /*038c*/ 	.word	0x000000ff
        /*0390*/ 	.word	0x00000078
        /*0394*/ 	.short	0x0101
        /*0396*/ 	.byte	0x06
	.zero		1


	//   ....[39]....
        /*0398*/ 	.word	0x00001ca0
        /*039c*/ 	.word	0x000000ff
        /*03a0*/ 	.word	0x00000018
        /*03a4*/ 	.short	0x010a
        /*03a6*/ 	.byte	0x08
	.zero		1


	//   ....[40]....
        /*03a8*/ 	.word	0x00001d20
        /*03ac*/ 	.word	0x000000ff
        /*03b0*/ 	.word	0x00000018
        /*03b4*/ 	.short	0x010a
        /*03b6*/ 	.byte	0x11
	.zero		1


	//   ....[41]....
        /*03b8*/ 	.word	0x00001eb0
        /*03bc*/ 	.word	0x000000ff
        /*03c0*/ 	.word	0x00000018
        /*03c4*/ 	.short	0x010a
        /*03c6*/ 	.byte	0x08
	.zero		1


	//   ....[42]....
        /*03c8*/ 	.word	0x00002000
        /*03cc*/ 	.word	0x00000002
        /*03d0*/ 	.word	0x00000080
        /*03d4*/ 	.short	0x010a
        /*03d6*/ 	.byte	0xff
	.zero		1


	//   ....[43]....
        /*03d8*/ 	.word	0x000020c0
        /*03dc*/ 	.word	0x00000002
        /*03e0*/ 	.word	0x00000000
        /*03e4*/ 	.short	0x0101
        /*03e6*/ 	.byte	0xff
	.zero		1


	//   ....[44]....
        /*03e8*/ 	.word	0x00002620
        /*03ec*/ 	.word	0x000000ff
        /*03f0*/ 	.word	0x00000000
        /*03f4*/ 	.short	0x010a
        /*03f6*/ 	.byte	0x04
	.zero		1


	//   ....[45]....
        /*03f8*/ 	.word	0x000026b0
        /*03fc*/ 	.word	0x000000ff
        /*0400*/ 	.word	0x00000000
        /*0404*/ 	.short	0x010a
        /*0406*/ 	.byte	0x04
	.zero		1


	//   ....[46]....
        /*0408*/ 	.word	0x00002750
        /*040c*/ 	.word	0x00000000
        /*0410*/ 	.word	0x00000000
        /*0414*/ 	.short	0x010a
        /*0416*/ 	.byte	0xff
	.zero		1


	//   ....[47]....
        /*0418*/ 	.word	0x00002880
        /*041c*/ 	.word	0x00000000
        /*0420*/ 	.word	0x000000e0
        /*0424*/ 	.short	0x010a
        /*0426*/ 	.byte	0xff
	.zero		1


	//   ....[48]....
        /*0428*/ 	.word	0x000028f0
        /*042c*/ 	.word	0x00000000
        /*0430*/ 	.word	0x00000000
        /*0434*/ 	.short	0x0101
        /*0436*/ 	.byte	0xff
	.zero		1


	//   ....[49]....
        /*0438*/ 	.word	0x00002910
        /*043c*/ 	.word	0x000000ff
        /*0440*/ 	.word	0x00000090
        /*0444*/ 	.short	0x010a
        /*0446*/ 	.byte	0x05
	.zero		1


	//   ....[50]....
        /*0448*/ 	.word	0x00002a30
        /*044c*/ 	.word	0x00000000
        /*0450*/ 	.word	0x00000080
        /*0454*/ 	.short	0x010a
        /*0456*/ 	.byte	0xff
	.zero		1


	//   ....[51]....
        /*0458*/ 	.word	0x00002b30
        /*045c*/ 	.word	0x00000000
        /*0460*/ 	.word	0x00000000
        /*0464*/ 	.short	0x0101
        /*0466*/ 	.byte	0xff
	.zero		1


	//   ....[52]....
        /*0468*/ 	.word	0x00002bc0
        /*046c*/ 	.word	0x000000ff
        /*0470*/ 	.word	0x00000090
        /*0474*/ 	.short	0x0106
        /*0476*/ 	.byte	0x05
	.zero		1


	//   ....[53]....
        /*0478*/ 	.word	0x00002be0
        /*047c*/ 	.word	0x000000ff
        /*0480*/ 	.word	0x00000090
        /*0484*/ 	.short	0x010a
        /*0486*/ 	.byte	0x05
	.zero		1


	//   ....[54]....
        /*0488*/ 	.word	0x00002c70
        /*048c*/ 	.word	0x000000ff
        /*0490*/ 	.word	0x00000090
        /*0494*/ 	.short	0x0106
        /*0496*/ 	.byte	0x04
	.zero		1


	//   ....[55]....
        /*0498*/ 	.word	0x00002cb0
        /*049c*/ 	.word	0x00000000
        /*04a0*/ 	.word	0x00000090
        /*04a4*/ 	.short	0x010a
        /*04a6*/ 	.byte	0xff
	.zero		1


	//   ....[56]....
        /*04a8*/ 	.word	0x00002ef0
        /*04ac*/ 	.word	0x000000ff
        /*04b0*/ 	.word	0x00000008
        /*04b4*/ 	.short	0x010a
        /*04b6*/ 	.byte	0x06
	.zero		1


	//   ....[57]....
        /*04b8*/ 	.word	0x00002f10
        /*04bc*/ 	.word	0x000000ff
        /*04c0*/ 	.word	0x00000008
        /*04c4*/ 	.short	0x010a
        /*04c6*/ 	.byte	0x06
	.zero		1


	//   ....[58]....
        /*04c8*/ 	.word	0x000030a0
        /*04cc*/ 	.word	0x000000ff
        /*04d0*/ 	.word	0x00000008
        /*04d4*/ 	.short	0x010a
        /*04d6*/ 	.byte	0x06
	.zero		1


	//   ....[59]....
        /*04d8*/ 	.word	0x000030c0
        /*04dc*/ 	.word	0x000000ff
        /*04e0*/ 	.word	0x00000008
        /*04e4*/ 	.short	0x010a
        /*04e6*/ 	.byte	0x06
	.zero		1


	//   ....[60]....
        /*04e8*/ 	.word	0x00003180
        /*04ec*/ 	.word	0x000000ff
        /*04f0*/ 	.word	0x00000000
        /*04f4*/ 	.short	0x0101
        /*04f6*/ 	.byte	0x07
	.zero		1


	//   ....[61]....
        /*04f8*/ 	.word	0x000034c0
        /*04fc*/ 	.word	0x00000000
        /*0500*/ 	.word	0x00000080
        /*0504*/ 	.short	0x010a
        /*0506*/ 	.byte	0xff
	.zero		1


	//   ....[62]....
        /*0508*/ 	.word	0x00003580
        /*050c*/ 	.word	0x00000000
        /*0510*/ 	.word	0x00000000
        /*0514*/ 	.short	0x0101
        /*0516*/ 	.byte	0xff
	.zero		1


	//   ....[63]....
        /*0518*/ 	.word	0x00003640
        /*051c*/ 	.word	0x000000ff
        /*0520*/ 	.word	0x00000000
        /*0524*/ 	.short	0x010a
        /*0526*/ 	.byte	0x08
	.zero		1


	//   ....[64]....
        /*0528*/ 	.word	0x00003650
        /*052c*/ 	.word	0x000000ff
        /*0530*/ 	.word	0x000000c0
        /*0534*/ 	.short	0x010a
        /*0536*/ 	.byte	0x09
	.zero		1


	//   ....[65]....
        /*0538*/ 	.word	0x00003700
        /*053c*/ 	.word	0x000000ff
        /*0540*/ 	.word	0x00000000
        /*0544*/ 	.short	0x010a
        /*0546*/ 	.byte	0x08
	.zero		1


	//   ....[66]....
        /*0548*/ 	.word	0x00003830
        /*054c*/ 	.word	0x000000ff
        /*0550*/ 	.word	0x00000000
        /*0554*/ 	.short	0x010a
        /*0556*/ 	.byte	0x1e
	.zero		1


	//   ....[67]....
        /*0558*/ 	.word	0x00003b30
        /*055c*/ 	.word	0x000000ff
        /*0560*/ 	.word	0x00000000
        /*0564*/ 	.short	0x010a
        /*0566*/ 	.byte	0x08
	.zero		1


	//   ....[68]....
        /*0568*/ 	.word	0x00003bc0
        /*056c*/ 	.word	0x000000ff
        /*0570*/ 	.word	0x00000000
        /*0574*/ 	.short	0x010a
        /*0576*/ 	.byte	0x08
	.zero		1


	//   ....[69]....
        /*0578*/ 	.word	0x00003c50
        /*057c*/ 	.word	0x000000ff
        /*0580*/ 	.word	0x00000000
        /*0584*/ 	.short	0x010a
        /*0586*/ 	.byte	0x08
	.zero		1


	//   ....[70]....
        /*0588*/ 	.word	0x00003cf0
        /*058c*/ 	.word	0x00000000
        /*0590*/ 	.word	0x00000000
        /*0594*/ 	.short	0x010a
        /*0596*/ 	.byte	0xff
	.zero		1


	//   ....[71]....
        /*0598*/ 	.word	0x00003d30
        /*059c*/ 	.word	0x00000000
        /*05a0*/ 	.word	0x00000000
        /*05a4*/ 	.short	0x010a
        /*05a6*/ 	.byte	0xff
	.zero		1


	//   ....[72]....
        /*05a8*/ 	.word	0x00003da0
        /*05ac*/ 	.word	0x000000ff
        /*05b0*/ 	.word	0x00000000
        /*05b4*/ 	.short	0x0101
        /*05b6*/ 	.byte	0x05
	.zero		1


	//   ....[73]....
        /*05b8*/ 	.word	0x00003de0
        /*05bc*/ 	.word	0x000000ff
        /*05c0*/ 	.word	0x00000100
        /*05c4*/ 	.short	0x010a
        /*05c6*/ 	.byte	0x07
	.zero		1


	//   ....[74]....
        /*05c8*/ 	.word	0x00003e30
        /*05cc*/ 	.word	0x000000ff
        /*05d0*/ 	.word	0x00000000
        /*05d4*/ 	.short	0x0101
        /*05d6*/ 	.byte	0x05
	.zero		1


	//   ....[75]....
        /*05d8*/ 	.word	0x00004280
        /*05dc*/ 	.word	0x00000000
        /*05e0*/ 	.word	0x00000080
        /*05e4*/ 	.short	0x010a
        /*05e6*/ 	.byte	0xff
	.zero		1


	//   ....[76]....
        /*05e8*/ 	.word	0x00004340
        /*05ec*/ 	.word	0x00000000
        /*05f0*/ 	.word	0x00000000
        /*05f4*/ 	.short	0x0101
        /*05f6*/ 	.byte	0xff
	.zero		1


	//   ....[77]....
        /*05f8*/ 	.word	0x00004660
        /*05fc*/ 	.word	0x000000ff
        /*0600*/ 	.word	0x00000078
        /*0604*/ 	.short	0x010a
        /*0606*/ 	.byte	0x07
	.zero		1


	//   ....[78]....
        /*0608*/ 	.word	0x00004850
        /*060c*/ 	.word	0x000000ff
        /*0610*/ 	.word	0x00000050
        /*0614*/ 	.short	0x010a
        /*0616*/ 	.byte	0x07
	.zero		1


	//   ....[79]....
        /*0618*/ 	.word	0x00004a40
        /*061c*/ 	.word	0x000000ff
        /*0620*/ 	.word	0x00000030
        /*0624*/ 	.short	0x010b
        /*0626*/ 	.byte	0x07
	.zero		1


	//   ....[80]....
        /*0628*/ 	.word	0x00004a50
        /*062c*/ 	.word	0x000000ff
        /*0630*/ 	.word	0x00000000
        /*0634*/ 	.short	0x0101
        /*0636*/ 	.byte	0x0e
	.zero		1


	//   ....[81]....
        /*0638*/ 	.word	0x00004a60
        /*063c*/ 	.word	0x000000ff
        /*0640*/ 	.word	0x00000058
        /*0644*/ 	.short	0x010a
        /*0646*/ 	.byte	0x07
	.zero		1


	//   ....[82]....
        /*0648*/ 	.word	0x00004c10
        /*064c*/ 	.word	0x000000ff
        /*0650*/ 	.word	0x00000038
        /*0654*/ 	.short	0x010b
        /*0656*/ 	.byte	0x07
	.zero		1


	//   ....[83]....
        /*0658*/ 	.word	0x00004c20
        /*065c*/ 	.word	0x000000ff
        /*0660*/ 	.word	0x00000000
        /*0664*/ 	.short	0x0101
        /*0666*/ 	.byte	0x0e
	.zero		1


	//   ....[84]....
        /*0668*/ 	.word	0x00004c30
        /*066c*/ 	.word	0x000000ff
        /*0670*/ 	.word	0x00000060
        /*0674*/ 	.short	0x010a
        /*0676*/ 	.byte	0x07
	.zero		1


	//   ....[85]....
        /*0678*/ 	.word	0x00004e20
        /*067c*/ 	.word	0x000000ff
        /*0680*/ 	.word	0x00000040
        /*0684*/ 	.short	0x010b
        /*0686*/ 	.byte	0x07
	.zero		1


	//   ....[86]....
        /*0688*/ 	.word	0x00004e90
        /*068c*/ 	.word	0x000000ff
        /*0690*/ 	.word	0x00000000
        /*0694*/ 	.short	0x0101
        /*0696*/ 	.byte	0x0e
	.zero		1


	//   ....[87]....
        /*0698*/ 	.word	0x00004ea0
        /*069c*/ 	.word	0x000000ff
        /*06a0*/ 	.word	0x00000068
        /*06a4*/ 	.short	0x010a
        /*06a6*/ 	.byte	0x07
	.zero		1


	//   ....[88]....
        /*06a8*/ 	.word	0x00005140
        /*06ac*/ 	.word	0x000000ff
        /*06b0*/ 	.word	0x00000048
        /*06b4*/ 	.short	0x010b
        /*06b6*/ 	.byte	0x07
	.zero		1


	//   ....[89]....
        /*06b8*/ 	.word	0x00005160
        /*06bc*/ 	.word	0x000000ff
        /*06c0*/ 	.word	0x00000000
        /*06c4*/ 	.short	0x0101
        /*06c6*/ 	.byte	0x0d
	.zero		1


	//   ....[90]....
        /*06c8*/ 	.word	0x00005190
        /*06cc*/ 	.word	0x000000ff
        /*06d0*/ 	.word	0x00000050
        /*06d4*/ 	.short	0x010a
        /*06d6*/ 	.byte	0x07
	.zero		1


	//   ....[91]....
        /*06d8*/ 	.word	0x000051b0
        /*06dc*/ 	.word	0x000000ff
        /*06e0*/ 	.word	0x00000058
        /*06e4*/ 	.short	0x010a
        /*06e6*/ 	.byte	0x07
	.zero		1


	//   ....[92]....
        /*06e8*/ 	.word	0x000051d0
        /*06ec*/ 	.word	0x000000ff
        /*06f0*/ 	.word	0x00000060
        /*06f4*/ 	.short	0x010a
        /*06f6*/ 	.byte	0x07
	.zero		1


	//   ....[93]....
        /*06f8*/ 	.word	0x00005210
        /*06fc*/ 	.word	0x00000000
        /*0700*/ 	.word	0x00000068
        /*0704*/ 	.short	0x010a
        /*0706*/ 	.byte	0xff
	.zero		1


	//   ....[94]....
        /*0708*/ 	.word	0x00005590
        /*070c*/ 	.word	0x00000000
        /*0710*/ 	.word	0x00000080
        /*0714*/ 	.short	0x010a
        /*0716*/ 	.byte	0xff
	.zero		1


	//   ....[95]....
        /*0718*/ 	.word	0x000056a0
        /*071c*/ 	.word	0x00000000
        /*0720*/ 	.word	0x00000000
        /*0724*/ 	.short	0x0101
        /*0726*/ 	.byte	0xff
	.zero		1


	//   ....[96]....
        /*0728*/ 	.word	0x000060f0
        /*072c*/ 	.word	0x000000ff
        /*0730*/ 	.word	0x00000030
        /*0734*/ 	.short	0x010a
        /*0736*/ 	.byte	0x30
	.zero		1


	//   ....[97]....
        /*0738*/ 	.word	0x00006130
        /*073c*/ 	.word	0x00000070
        /*0740*/ 	.word	0x000000a0
        /*0744*/ 	.short	0x010a
        /*0746*/ 	.byte	0xff
	.zero		1


	//   ....[98]....
        /*0748*/ 	.word	0x00006220
        /*074c*/ 	.word	0x000000ff
        /*0750*/ 	.word	0x00000030
        /*0754*/ 	.short	0x010a
        /*0756*/ 	.byte	0x30
	.zero		1


	//   ....[99]....
        /*0758*/ 	.word	0x00006310
        /*075c*/ 	.word	0x00000070
        /*0760*/ 	.word	0x000000a0
        /*0764*/ 	.short	0x010a
        /*0766*/ 	.byte	0xff
	.zero		1


	//   ....[100]....
        /*0768*/ 	.word	0x00006e20
        /*076c*/ 	.word	0x00000000
        /*0770*/ 	.word	0x00000000
        /*0774*/ 	.short	0x0101
        /*0776*/ 	.byte	0xff
	.zero		1


	//   ....[101]....
        /*0778*/ 	.word	0x00006e30
        /*077c*/ 	.word	0x00000002
        /*0780*/ 	.word	0x00000030
        /*0784*/ 	.short	0x010a
        /*0786*/ 	.byte	0xff
	.zero		1


	//   ....[102]....
        /*0788*/ 	.word	0x00006f10
        /*078c*/ 	.word	0x00000002
        /*0790*/ 	.word	0x00000030
        /*0794*/ 	.short	0x010a
        /*0796*/ 	.byte	0xff
	.zero		1


	//   ....[103]....
        /*0798*/ 	.word	0x00007ac0
        /*079c*/ 	.word	0x0000003f
        /*07a0*/ 	.word	0x00000000
        /*07a4*/ 	.short	0x0101
        /*07a6*/ 	.byte	0xff
	.zero		1


	//   ....[104]....
        /*07a8*/ 	.word	0x00007ae0
        /*07ac*/ 	.word	0x00000000
        /*07b0*/ 	.word	0x00000030
        /*07b4*/ 	.short	0x010a
        /*07b6*/ 	.byte	0xff
	.zero		1


	//   ....[105]....
        /*07b8*/ 	.word	0x00007bb0
        /*07bc*/ 	.word	0x00000000
        /*07c0*/ 	.word	0x00000030
        /*07c4*/ 	.short	0x010a
        /*07c6*/ 	.byte	0xff
	.zero		1


	//   ....[106]....
        /*07c8*/ 	.word	0x00008760
        /*07cc*/ 	.word	0x0000003f
        /*07d0*/ 	.word	0x00000000
        /*07d4*/ 	.short	0x0101
        /*07d6*/ 	.byte	0xff
	.zero		1


	//   ....[107]....
        /*07d8*/ 	.word	0x00008780
        /*07dc*/ 	.word	0x00000000
        /*07e0*/ 	.word	0x00000030
        /*07e4*/ 	.short	0x010a
        /*07e6*/ 	.byte	0xff
	.zero		1


	//   ....[108]....
        /*07e8*/ 	.word	0x00008850
        /*07ec*/ 	.word	0x00000000
        /*07f0*/ 	.word	0x00000030
        /*07f4*/ 	.short	0x010a
        /*07f6*/ 	.byte	0xff
	.zero		1


	//   ....[109]....
        /*07f8*/ 	.word	0x00008c40
        /*07fc*/ 	.word	0x00000070
        /*0800*/ 	.word	0x00000000
        /*0804*/ 	.short	0x0101
        /*0806*/ 	.byte	0xff
	.zero		1


	//   ....[110]....
        /*0808*/ 	.word	0x00009450
        /*080c*/ 	.word	0x00000000
        /*0810*/ 	.word	0x00000000
        /*0814*/ 	.short	0x0101
        /*0816*/ 	.byte	0xff
	.zero		1


	//   ....[111]....
        /*0818*/ 	.word	0x000096c0
        /*081c*/ 	.word	0x000000ff
        /*0820*/ 	.word	0x00000000
        /*0824*/ 	.short	0x0101
        /*0826*/ 	.byte	0x04
	.zero		1


	//   ....[112]....
        /*0828*/ 	.word	0x000096e0
        /*082c*/ 	.word	0x00000002
        /*0830*/ 	.word	0x000000f0
        /*0834*/ 	.short	0x010a
        /*0836*/ 	.byte	0xff
	.zero		1


	//   ....[113]....
        /*0838*/ 	.word	0x00009740
        /*083c*/ 	.word	0x00000002
        /*0840*/ 	.word	0x00000018
        /*0844*/ 	.short	0x010a
        /*0846*/ 	.byte	0xff
	.zero		1


	//   ....[114]....
        /*0848*/ 	.word	0x000097a0
        /*084c*/ 	.word	0x00000002
        /*0850*/ 	.word	0x00000018
        /*0854*/ 	.short	0x010a
        /*0856*/ 	.byte	0xff
	.zero		1


	//   ....[115]....
        /*0858*/ 	.word	0x000097f0
        /*085c*/ 	.word	0x00000002
        /*0860*/ 	.word	0x00000080
        /*0864*/ 	.short	0x010a
        /*0866*/ 	.byte	0xff
	.zero		1


	//   ....[116]....
        /*0868*/ 	.word	0x00009850
        /*086c*/ 	.word	0x00000000
        /*0870*/ 	.word	0x00000000
        /*0874*/ 	.short	0x010a
        /*0876*/ 	.byte	0xff
	.zero		1


	//   ....[117]....
        /*0878*/ 	.word	0x000098b0
        /*087c*/ 	.word	0x00000000
        /*0880*/ 	.word	0x00000000
        /*0884*/ 	.short	0x010a
        /*0886*/ 	.byte	0xff
	.zero		1


	//   ....[118]....
        /*0888*/ 	.word	0x00009900
        /*088c*/ 	.word	0x00000000
        /*0890*/ 	.word	0x000000e0
        /*0894*/ 	.short	0x010a
        /*0896*/ 	.byte	0xff
	.zero		1


	//   ....[119]....
        /*0898*/ 	.word	0x00009960
        /*089c*/ 	.word	0x00000000
        /*08a0*/ 	.word	0x00000090
        /*08a4*/ 	.short	0x010a
        /*08a6*/ 	.byte	0xff
	.zero		1


	//   ....[120]....
        /*08a8*/ 	.word	0x000099b0
        /*08ac*/ 	.word	0x00000000
        /*08b0*/ 	.word	0x00000080
        /*08b4*/ 	.short	0x010a
        /*08b6*/ 	.byte	0xff
	.zero		1


	//   ....[121]....
        /*08b8*/ 	.word	0x00009a10
        /*08bc*/ 	.word	0x00000000
        /*08c0*/ 	.word	0x00000090
        /*08c4*/ 	.short	0x010a
        /*08c6*/ 	.byte	0xff
	.zero		1


	//   ....[122]....
        /*08c8*/ 	.word	0x00009a70
        /*08cc*/ 	.word	0x00000004
        /*08d0*/ 	.word	0x00000008
        /*08d4*/ 	.short	0x010a
        /*08d6*/ 	.byte	0xff
	.zero		1


	//   ....[123]....
        /*08d8*/ 	.word	0x00009b50
        /*08dc*/ 	.word	0x00000002
        /*08e0*/ 	.word	0x00000008
        /*08e4*/ 	.short	0x010a
        /*08e6*/ 	.byte	0xff
	.zero		1


	//   ....[124]....
        /*08e8*/ 	.word	0x00009ba0
        /*08ec*/ 	.word	0x00000000
        /*08f0*/ 	.word	0x00000080
        /*08f4*/ 	.short	0x010a
        /*08f6*/ 	.byte	0xff
	.zero		1


	//   ....[125]....
        /*08f8*/ 	.word	0x00009c00
        /*08fc*/ 	.word	0x00000000
        /*0900*/ 	.word	0x000000c0
        /*0904*/ 	.short	0x010a
        /*0906*/ 	.byte	0xff
	.zero		1


	//   ....[126]....
        /*0908*/ 	.word	0x00009c60
        /*090c*/ 	.word	0x00000000
        /*0910*/ 	.word	0x00000000
        /*0914*/ 	.short	0x010a
        /*0916*/ 	.byte	0xff
	.zero		1


	//   ....[127]....
        /*0918*/ 	.word	0x00009cc0
        /*091c*/ 	.word	0x00000000
        /*0920*/ 	.word	0x00000000
        /*0924*/ 	.short	0x010a
        /*0926*/ 	.byte	0xff
	.zero		1


	//   ....[128]....
        /*0928*/ 	.word	0x00009d20
        /*092c*/ 	.word	0x00000000
        /*0930*/ 	.word	0x00000000
        /*0934*/ 	.short	0x010a
        /*0936*/ 	.byte	0xff
	.zero		1


	//   ....[129]....
        /*0938*/ 	.word	0x00009d80
        /*093c*/ 	.word	0x00000000
        /*0940*/ 	.word	0x00000000
        /*0944*/ 	.short	0x010a
        /*0946*/ 	.byte	0xff
	.zero		1


	//   ....[130]....
        /*0948*/ 	.word	0x00009de0
        /*094c*/ 	.word	0x00000000
        /*0950*/ 	.word	0x00000100
        /*0954*/ 	.short	0x010a
        /*0956*/ 	.byte	0xff
	.zero		1


	//   ....[131]....
        /*0958*/ 	.word	0x00009e30
        /*095c*/ 	.word	0x00000000
        /*0960*/ 	.word	0x00000080
        /*0964*/ 	.short	0x010a
        /*0966*/ 	.byte	0xff
	.zero		1


	//   ....[132]....
        /*0968*/ 	.word	0x00009e90
        /*096c*/ 	.word	0x00000000
        /*0970*/ 	.word	0x00000078
        /*0974*/ 	.short	0x010a
        /*0976*/ 	.byte	0xff
	.zero		1


	//   ....[133]....
        /*0978*/ 	.word	0x00009ef0
        /*097c*/ 	.word	0x00000000
        /*0980*/ 	.word	0x00000050
        /*0984*/ 	.short	0x010a
        /*0986*/ 	.byte	0xff
	.zero		1


	//   ....[134]....
        /*0988*/ 	.word	0x00009f50
        /*098c*/ 	.word	0x00000000
        /*0990*/ 	.word	0x00000058
        /*0994*/ 	.short	0x010a
        /*0996*/ 	.byte	0xff
	.zero		1


	//   ....[135]....
        /*0998*/ 	.word	0x00009fb0
        /*099c*/ 	.word	0x00000000
        /*09a0*/ 	.word	0x00000060
        /*09a4*/ 	.short	0x010a
        /*09a6*/ 	.byte	0xff
	.zero		1


	//   ....[136]....
        /*09a8*/ 	.word	0x0000a010
        /*09ac*/ 	.word	0x00000000
        /*09b0*/ 	.word	0x00000068
        /*09b4*/ 	.short	0x010a
        /*09b6*/ 	.byte	0xff
	.zero		1


	//   ....[137]....
        /*09b8*/ 	.word	0x0000a070
        /*09bc*/ 	.word	0x00000000
        /*09c0*/ 	.word	0x00000050
        /*09c4*/ 	.short	0x010a
        /*09c6*/ 	.byte	0xff
	.zero		1


	//   ....[138]....
        /*09c8*/ 	.word	0x0000a0d0
        /*09cc*/ 	.word	0x00000000
        /*09d0*/ 	.word	0x00000058
        /*09d4*/ 	.short	0x010a
        /*09d6*/ 	.byte	0xff
	.zero		1


	//   ....[139]....
        /*09d8*/ 	.word	0x0000a130
        /*09dc*/ 	.word	0x00000000
        /*09e0*/ 	.word	0x00000060
        /*09e4*/ 	.short	0x010a
        /*09e6*/ 	.byte	0xff
	.zero		1


	//   ....[140]....
        /*09e8*/ 	.word	0x0000a180
        /*09ec*/ 	.word	0x00000000
        /*09f0*/ 	.word	0x00000080
        /*09f4*/ 	.short	0x010a
        /*09f6*/ 	.byte	0xff
	.zero		1


	//   ....[141]....
        /*09f8*/ 	.word	0x0000a1e0
        /*09fc*/ 	.word	0x00000002
        /*0a00*/ 	.word	0x00000030
        /*0a04*/ 	.short	0x010a
        /*0a06*/ 	.byte	0xff
	.zero		1


	//   ....[142]....
        /*0a08*/ 	.word	0x0000a230
        /*0a0c*/ 	.word	0x00000070
        /*0a10*/ 	.word	0x000000a0
        /*0a14*/ 	.short	0x010a
        /*0a16*/ 	.byte	0xff
	.zero		1


	//   ....[143]....
        /*0a18*/ 	.word	0x0000a280
        /*0a1c*/ 	.word	0x00000002
        /*0a20*/ 	.word	0x00000030
        /*0a24*/ 	.short	0x010a
        /*0a26*/ 	.byte	0xff
	.zero		1


	//   ....[144]....
        /*0a28*/ 	.word	0x0000a2d0
        /*0a2c*/ 	.word	0x00000000
        /*0a30*/ 	.word	0x00000030
        /*0a34*/ 	.short	0x010a
        /*0a36*/ 	.byte	0xff
	.zero		1


	//   ....[145]....
        /*0a38*/ 	.word	0x0000a320
        /*0a3c*/ 	.word	0x00000000
        /*0a40*/ 	.word	0x00000030
        /*0a44*/ 	.short	0x010a
        /*0a46*/ 	.byte	0xff
	.zero		1


	//----- nvinfo : EIATTR_NUM_MBARRIERS
	.align		4
.L_47:
        /*0a48*/ 	.byte	0x03, 0x38
        /*0a4a*/ 	.short	0x0021


	//----- nvinfo : EIATTR_EXIT_INSTR_OFFSETS
	.align		4
        /*0a4c*/ 	.byte	0x04, 0x1c
        /*0a4e*/ 	.short	(.L_49 - .L_48)


	//   ....[0]....
.L_48:
        /*0a50*/ 	.word	0x00002780


	//   ....[1]....
        /*0a54*/ 	.word	0x00002c80


	//   ....[2]....
        /*0a58*/ 	.word	0x00002ce0


	//   ....[3]....
        /*0a5c*/ 	.word	0x00004060


	//   ....[4]....
        /*0a60*/ 	.word	0x00005240


	//   ....[5]....
        /*0a64*/ 	.word	0x00005280


	//   ....[6]....
        /*0a68*/ 	.word	0x000095b0


	//   ....[7]....
        /*0a6c*/ 	.word	0x00009630


	//   ....[8]....
        /*0a70*/ 	.word	0x00009660


	//   ....[9]....
        /*0a74*/ 	.word	0x000096d0


	//----- nvinfo : EIATTR_MAX_THREADS
	.align		4
.L_49:
        /*0a78*/ 	.byte	0x04, 0x05
        /*0a7a*/ 	.short	(.L_51 - .L_50)
.L_50:
        /*0a7c*/ 	.word	0x00000100
        /*0a80*/ 	.word	0x00000001
        /*0a84*/ 	.word	0x00000001


	//----- nvinfo : EIATTR_CRS_STACK_SIZE
	.align		4
.L_51:
        /*0a88*/ 	.byte	0x04, 0x1e
        /*0a8a*/ 	.short	(.L_53 - .L_52)
.L_52:
        /*0a8c*/ 	.word	0x00000000


	//----- nvinfo : EIATTR_CBANK_PARAM_SIZE
	.align		4
.L_53:
        /*0a90*/ 	.byte	0x03, 0x19
        /*0a92*/ 	.short	0x0800


	//----- nvinfo : EIATTR_PARAM_CBANK
	.align		4
        /*0a94*/ 	.byte	0x04, 0x0a
        /*0a96*/ 	.short	(.L_55 - .L_54)
	.align		4
.L_54:
        /*0a98*/ 	.word	index@(.nv.constant0._ZN7cutlass13device_kernelINS_4gemm6kernel13GemmUniversalIN4cute5tupleIJiiiiEEENS1_10collective13CollectiveMmaINS1_35MainloopSm100TmaUmmaWarpSpecializedILi3ELi2ELi4ENS5_IJNS4_1CILi2EEENSA_ILi1EEESC_EEEEENS5_IJNSA_ILi128EEENSA_ILi256EEENSA_ILi64EEEEEENS_10bfloat16_tENS5_IJlSC_lEEESJ_SK_NS4_8TiledMMAINS4_8MMA_AtomIJNS4_26SM100_MMA_F16BF16_2x1SM_SSISJ_SJ_fLi128ELi256ELNS4_4UMMA5MajorE0ELSP_0ELNSO_7ScaleInE0ELSQ_0EEEEEENS4_6LayoutINS5_IJSC_SC_SC_EEENS5_IJNSA_ILi0EEESV_SV_EEEEENS5_IJNS4_10UnderscoreESY_SY_EEEEENS4_18SM100_TMA_2SM_LOADENS4_14ComposedLayoutINS4_7SwizzleILi3ELi4ELi3EEENS4_18smem_ptr_flag_bitsILi16EEENST_INS5_IJNSA_ILi8EEESH_EEENS5_IJSH_SC_EEEEEEEvNS4_8identityES11_S1B_vS1C_EENS_8epilogue10collective18CollectiveEpilogueINS1E_23Sm100TmaWarpSpecializedILi4ELi2ELi32ELb1ELb0EEEJNS5_IJSH_SG_SH_EEENS5_IJNST_ISH_SC_EENST_INS5_IJNSA_ILi32EEESB_EEENS5_IJSC_SF_EEEEEEEESJ_SK_SJ_SK_NS1E_6fusion15FusionCallbacksIS1I_NS1Q_17LinearCombinationISJ_fSJ_fLNS_15FloatRoundStyleE2EEES1J_S1P_JEEENS4_5SM1004TMEM4LOAD26SM100_TMEM_LOAD_32dp32b32xENS4_13SM90_TMA_LOADENS12_INS13_ILi2ELi4ELi3EEES16_NST_INS5_IJS17_S1L_EEENS5_IJS1L_SC_EEEEEEENS4_39AutoVectorizingCopyWithAssumedAlignmentILi128EEENS4_14SM90_TMA_STOREES25_S27_S27_EEEvvEEEEvNT_6ParamsE)
        /*0a9c*/ 	.short	0x0380
        /*0a9e*/ 	.short	0x0800


	//----- nvinfo : EIATTR_SW_WAR
	.align		4
.L_55:
        /*0aa0*/ 	.byte	0x04, 0x36
        /*0aa2*/ 	.short	(.L_57 - .L_56)
.L_56:
        /*0aa4*/ 	.word	0x00000008
.L_57:


//--------------------- .nv.callgraph             --------------------------
	.section	.nv.callgraph,"",@"SHT_CUDA_CALLGRAPH"
	.align	4
	.sectionentsize	8
	.align		4
        /*0000*/ 	.word	0x00000000
	.align		4
        /*0004*/ 	.word	0xffffffff
	.align		4
        /*0008*/ 	.word	index@(_ZN7cutlass13device_kernelINS_4gemm6kernel13GemmUniversalIN4cute5tupleIJiiiiEEENS1_10collective13CollectiveMmaINS1_35MainloopSm100TmaUmmaWarpSpecializedILi3ELi2ELi4ENS5_IJNS4_1CILi2EEENSA_ILi1EEESC_EEEEENS5_IJNSA_ILi128EEENSA_ILi256EEENSA_ILi64EEEEEENS_10bfloat16_tENS5_IJlSC_lEEESJ_SK_NS4_8TiledMMAINS4_8MMA_AtomIJNS4_26SM100_MMA_F16BF16_2x1SM_SSISJ_SJ_fLi128ELi256ELNS4_4UMMA5MajorE0ELSP_0ELNSO_7ScaleInE0ELSQ_0EEEEEENS4_6LayoutINS5_IJSC_SC_SC_EEENS5_IJNSA_ILi0EEESV_SV_EEEEENS5_IJNS4_10UnderscoreESY_SY_EEEEENS4_18SM100_TMA_2SM_LOADENS4_14ComposedLayoutINS4_7SwizzleILi3ELi4ELi3EEENS4_18smem_ptr_flag_bitsILi16EEENST_INS5_IJNSA_ILi8EEESH_EEENS5_IJSH_SC_EEEEEEEvNS4_8identityES11_S1B_vS1C_EENS_8epilogue10collective18CollectiveEpilogueINS1E_23Sm100TmaWarpSpecializedILi4ELi2ELi32ELb1ELb0EEEJNS5_IJSH_SG_SH_EEENS5_IJNST_ISH_SC_EENST_INS5_IJNSA_ILi32EEESB_EEENS5_IJSC_SF_EEEEEEEESJ_SK_SJ_SK_NS1E_6fusion15FusionCallbacksIS1I_NS1Q_17LinearCombinationISJ_fSJ_fLNS_15FloatRoundStyleE2EEES1J_S1P_JEEENS4_5SM1004TMEM4LOAD26SM100_TMEM_LOAD_32dp32b32xENS4_13SM90_TMA_LOADENS12_INS13_ILi2ELi4ELi3EEES16_NST_INS5_IJS17_S1L_EEENS5_IJS1L_SC_EEEEEEENS4_39AutoVectorizingCopyWithAssumedAlignmentILi128EEENS4_14SM90_TMA_STOREES25_S27_S27_EEEvvEEEEvNT_6ParamsE)
	.align		4
        /*000c*/ 	.word	index@(__assertfail)
	.align		4
        /*0010*/ 	.word	0x00000000
	.align		4
        /*0014*/ 	.word	0xfffffffe
	.align		4
        /*0018*/ 	.word	0x00000000
	.align		4
        /*001c*/ 	.word	0xfffffffd
	.align		4
        /*0020*/ 	.word	0x00000000
	.align		4
        /*0024*/ 	.word	0xfffffffc


//--------------------- .nv.constant4             --------------------------
	.section	.nv.constant4,"a",@progbits
	.align	8
	.align		8
.nv.constant4:
        /*0000*/ 	.dword	__assertfail
	.align		8
        /*0008*/ 	.dword	__unnamed_1
	.align		8
        /*0010*/ 	.dword	__unnamed_2
	.align		8
        /*0018*/ 	.dword	_ZN39_INTERNAL_6bd10fbd_4_k_cu_279d4ebc_84294cuda3std3__45__cpo5beginE
	.align		8
        /*0020*/ 	.dword	_ZN39_INTERNAL_6bd10fbd_4_k_cu_279d4ebc_84294cuda3std3__45__cpo3endE
	.align		8
        /*0028*/ 	.dword	_ZN39_INTERNAL_6bd10fbd_4_k_cu_279d4ebc_84294cuda3std3__45__cpo6cbeginE
	.align		8
        /*0030*/ 	.dword	_ZN39_INTERNAL_6bd10fbd_4_k_cu_279d4ebc_84294cuda3std3__45__cpo4cendE
	.align		8
        /*0038*/ 	.dword	_ZN39_INTERNAL_6bd10fbd_4_k_cu_279d4ebc_84294cuda3std3__441_GLOBAL__N__6bd10fbd_4_k_cu_279d4ebc_84296ignoreE
	.align		8
        /*0040*/ 	.dword	_ZN39_INTERNAL_6bd10fbd_4_k_cu_279d4ebc_84294cuda3std3__419piecewise_constructE
	.align		8
        /*0048*/ 	.dword	_ZN39_INTERNAL_6bd10fbd_4_k_cu_279d4ebc_84294cuda3std3__48in_placeE
	.align		8
        /*0050*/ 	.dword	_ZN39_INTERNAL_6bd10fbd_4_k_cu_279d4ebc_84294cuda3std6ranges3__45__cpo4swapE
	.align		8
        /*0058*/ 	.dword	_ZN39_INTERNAL_6bd10fbd_4_k_cu_279d4ebc_84294cuda3std6ranges3__45__cpo9iter_moveE
	.align		8
        /*0060*/ 	.dword	_ZN39_INTERNAL_6bd10fbd_4_k_cu_279d4ebc_84294cute7productE
	.align		8
        /*0068*/ 	.dword	_ZN39_INTERNAL_6bd10fbd_4_k_cu_279d4ebc_84294cute1_E
	.align		8
        /*0070*/ 	.dword	$str$25
	.align		8
        /*0078*/ 	.dword	$str$26
	.align		8
        /*0080*/ 	.dword	$str$27
	.align		8
        /*0088*/ 	.dword	$str$28


//--------------------- .text._ZN7cutlass13device_kernelINS_4gemm6kernel13GemmUniversalIN4cute5tupleIJiiiiEEENS1_10collective13CollectiveMmaINS1_35MainloopSm100TmaUmmaWarpSpecializedILi3ELi2ELi4ENS5_IJNS4_1CILi2EEENSA_ILi1EEESC_EEEEENS5_IJNSA_ILi128EEENSA_ILi256EEENSA_ILi64EEEEEENS_10bfloat16_tENS5_IJlSC_lEEESJ_SK_NS4_8TiledMMAINS4_8MMA_AtomIJNS4_26SM100_MMA_F16BF16_2x1SM_SSISJ_SJ_fLi128ELi256ELNS4_4UMMA5MajorE0ELSP_0ELNSO_7ScaleInE0ELSQ_0EEEEEENS4_6LayoutINS5_IJSC_SC_SC_EEENS5_IJNSA_ILi0EEESV_SV_EEEEENS5_IJNS4_10UnderscoreESY_SY_EEEEENS4_18SM100_TMA_2SM_LOADENS4_14ComposedLayoutINS4_7SwizzleILi3ELi4ELi3EEENS4_18smem_ptr_flag_bitsILi16EEENST_INS5_IJNSA_ILi8EEESH_EEENS5_IJSH_SC_EEEEEEEvNS4_8identityES11_S1B_vS1C_EENS_8epilogue10collective18CollectiveEpilogueINS1E_23Sm100TmaWarpSpecializedILi4ELi2ELi32ELb1ELb0EEEJNS5_IJSH_SG_SH_EEENS5_IJNST_ISH_SC_EENST_INS5_IJNSA_ILi32EEESB_EEENS5_IJSC_SF_EEEEEEEESJ_SK_SJ_SK_NS1E_6fusion15FusionCallbacksIS1I_NS1Q_17LinearCombinationISJ_fSJ_fLNS_15FloatRoundStyleE2EEES1J_S1P_JEEENS4_5SM1004TMEM4LOAD26SM100_TMEM_LOAD_32dp32b32xENS4_13SM90_TMA_LOADENS12_INS13_ILi2ELi4ELi3EEES16_NST_INS5_IJS17_S1L_EEENS5_IJS1L_SC_EEEEEEENS4_39AutoVectorizingCopyWithAssumedAlignmentILi128EEENS4_14SM90_TMA_STOREES25_S27_S27_EEEvvEEEEvNT_6ParamsE --------------------------
	.section	.text._ZN7cutlass13device_kernelINS_4gemm6kernel13GemmUniversalIN4cute5tupleIJiiiiEEENS1_10collective13CollectiveMmaINS1_35MainloopSm100TmaUmmaWarpSpecializedILi3ELi2ELi4ENS5_IJNS4_1CILi2EEENSA_ILi1EEESC_EEEEENS5_IJNSA_ILi128EEENSA_ILi256EEENSA_ILi64EEEEEENS_10bfloat16_tENS5_IJlSC_lEEESJ_SK_NS4_8TiledMMAINS4_8MMA_AtomIJNS4_26SM100_MMA_F16BF16_2x1SM_SSISJ_SJ_fLi128ELi256ELNS4_4UMMA5MajorE0ELSP_0ELNSO_7ScaleInE0ELSQ_0EEEEEENS4_6LayoutINS5_IJSC_SC_SC_EEENS5_IJNSA_ILi0EEESV_SV_EEEEENS5_IJNS4_10UnderscoreESY_SY_EEEEENS4_18SM100_TMA_2SM_LOADENS4_14ComposedLayoutINS4_7SwizzleILi3ELi4ELi3EEENS4_18smem_ptr_flag_bitsILi16EEENST_INS5_IJNSA_ILi8EEESH_EEENS5_IJSH_SC_EEEEEEEvNS4_8identityES11_S1B_vS1C_EENS_8epilogue10collective18CollectiveEpilogueINS1E_23Sm100TmaWarpSpecializedILi4ELi2ELi32ELb1ELb0EEEJNS5_IJSH_SG_SH_EEENS5_IJNST_ISH_SC_EENST_INS5_IJNSA_ILi32EEESB_EEENS5_IJSC_SF_EEEEEEEESJ_SK_SJ_SK_NS1E_6fusion15FusionCallbacksIS1I_NS1Q_17LinearCombinationISJ_fSJ_fLNS_15FloatRoundStyleE2EEES1J_S1P_JEEENS4_5SM1004TMEM4LOAD26SM100_TMEM_LOAD_32dp32b32xENS4_13SM90_TMA_LOADENS12_INS13_ILi2ELi4ELi3EEES16_NST_INS5_IJS17_S1L_EEENS5_IJS1L_SC_EEEEEEENS4_39AutoVectorizingCopyWithAssumedAlignmentILi128EEENS4_14SM90_TMA_STOREES25_S27_S27_EEEvvEEEEvNT_6ParamsE,"ax",@progbits
	.align	128
.text._ZN7cutlass13device_kernelINS_4gemm6kernel13GemmUniversalIN4cute5tupleIJiiiiEEENS1_10collective13CollectiveMmaINS1_35MainloopSm100TmaUmmaWarpSpecializedILi3ELi2ELi4ENS5_IJNS4_1CILi2EEENSA_ILi1EEESC_EEEEENS5_IJNSA_ILi128EEENSA_ILi256EEENSA_ILi64EEEEEENS_10bfloat16_tENS5_IJlSC_lEEESJ_SK_NS4_8TiledMMAINS4_8MMA_AtomIJNS4_26SM100_MMA_F16BF16_2x1SM_SSISJ_SJ_fLi128ELi256ELNS4_4UMMA5MajorE0ELSP_0ELNSO_7ScaleInE0ELSQ_0EEEEEENS4_6LayoutINS5_IJSC_SC_SC_EEENS5_IJNSA_ILi0EEESV_SV_EEEEENS5_IJNS4_10UnderscoreESY_SY_EEEEENS4_18SM100_TMA_2SM_LOADENS4_14ComposedLayoutINS4_7SwizzleILi3ELi4ELi3EEENS4_18smem_ptr_flag_bitsILi16EEENST_INS5_IJNSA_ILi8EEESH_EEENS5_IJSH_SC_EEEEEEEvNS4_8identityES11_S1B_vS1C_EENS_8epilogue10collective18CollectiveEpilogueINS1E_23Sm100TmaWarpSpecializedILi4ELi2ELi32ELb1ELb0EEEJNS5_IJSH_SG_SH_EEENS5_IJNST_ISH_SC_EENST_INS5_IJNSA_ILi32EEESB_EEENS5_IJSC_SF_EEEEEEEESJ_SK_SJ_SK_NS1E_6fusion15FusionCallbacksIS1I_NS1Q_17LinearCombinationISJ_fSJ_fLNS_15FloatRoundStyleE2EEES1J_S1P_JEEENS4_5SM1004TMEM4LOAD26SM100_TMEM_LOAD_32dp32b32xENS4_13SM90_TMA_LOADENS12_INS13_ILi2ELi4ELi3EEES16_NST_INS5_IJS17_S1L_EEENS5_IJS1L_SC_EEEEEEENS4_39AutoVectorizingCopyWithAssumedAlignmentILi128EEENS4_14SM90_TMA_STOREES25_S27_S27_EEEvvEEEEvNT_6ParamsE:
        .type           _ZN7cutlass13device_kernelINS_4gemm6kernel13GemmUniversalIN4cute5tupleIJiiiiEEENS1_10collective13CollectiveMmaINS1_35MainloopSm100TmaUmmaWarpSpecializedILi3ELi2ELi4ENS5_IJNS4_1CILi2EEENSA_ILi1EEESC_EEEEENS5_IJNSA_ILi128EEENSA_ILi256EEENSA_ILi64EEEEEENS_10bfloat16_tENS5_IJlSC_lEEESJ_SK_NS4_8TiledMMAINS4_8MMA_AtomIJNS4_26SM100_MMA_F16BF16_2x1SM_SSISJ_SJ_fLi128ELi256ELNS4_4UMMA5MajorE0ELSP_0ELNSO_7ScaleInE0ELSQ_0EEEEEENS4_6LayoutINS5_IJSC_SC_SC_EEENS5_IJNSA_ILi0EEESV_SV_EEEEENS5_IJNS4_10UnderscoreESY_SY_EEEEENS4_18SM100_TMA_2SM_LOADENS4_14ComposedLayoutINS4_7SwizzleILi3ELi4ELi3EEENS4_18smem_ptr_flag_bitsILi16EEENST_INS5_IJNSA_ILi8EEESH_EEENS5_IJSH_SC_EEEEEEEvNS4_8identityES11_S1B_vS1C_EENS_8epilogue10collective18CollectiveEpilogueINS1E_23Sm100TmaWarpSpecializedILi4ELi2ELi32ELb1ELb0EEEJNS5_IJSH_SG_SH_EEENS5_IJNST_ISH_SC_EENST_INS5_IJNSA_ILi32EEESB_EEENS5_IJSC_SF_EEEEEEEESJ_SK_SJ_SK_NS1E_6fusion15FusionCallbacksIS1I_NS1Q_17LinearCombinationISJ_fSJ_fLNS_15FloatRoundStyleE2EEES1J_S1P_JEEENS4_5SM1004TMEM4LOAD26SM100_TMEM_LOAD_32dp32b32xENS4_13SM90_TMA_LOADENS12_INS13_ILi2ELi4ELi3EEES16_NST_INS5_IJS17_S1L_EEENS5_IJS1L_SC_EEEEEEENS4_39AutoVectorizingCopyWithAssumedAlignmentILi128EEENS4_14SM90_TMA_STOREES25_S27_S27_EEEvvEEEEvNT_6ParamsE,@function
        .size           _ZN7cutlass13device_kernelINS_4gemm6kernel13GemmUniversalIN4cute5tupleIJiiiiEEENS1_10collective13CollectiveMmaINS1_35MainloopSm100TmaUmmaWarpSpecializedILi3ELi2ELi4ENS5_IJNS4_1CILi2EEENSA_ILi1EEESC_EEEEENS5_IJNSA_ILi128EEENSA_ILi256EEENSA_ILi64EEEEEENS_10bfloat16_tENS5_IJlSC_lEEESJ_SK_NS4_8TiledMMAINS4_8MMA_AtomIJNS4_26SM100_MMA_F16BF16_2x1SM_SSISJ_SJ_fLi128ELi256ELNS4_4UMMA5MajorE0ELSP_0ELNSO_7ScaleInE0ELSQ_0EEEEEENS4_6LayoutINS5_IJSC_SC_SC_EEENS5_IJNSA_ILi0EEESV_SV_EEEEENS5_IJNS4_10UnderscoreESY_SY_EEEEENS4_18SM100_TMA_2SM_LOADENS4_14ComposedLayoutINS4_7SwizzleILi3ELi4ELi3EEENS4_18smem_ptr_flag_bitsILi16EEENST_INS5_IJNSA_ILi8EEESH_EEENS5_IJSH_SC_EEEEEEEvNS4_8identityES11_S1B_vS1C_EENS_8epilogue10collective18CollectiveEpilogueINS1E_23Sm100TmaWarpSpecializedILi4ELi2ELi32ELb1ELb0EEEJNS5_IJSH_SG_SH_EEENS5_IJNST_ISH_SC_EENST_INS5_IJNSA_ILi32EEESB_EEENS5_IJSC_SF_EEEEEEEESJ_SK_SJ_SK_NS1E_6fusion15FusionCallbacksIS1I_NS1Q_17LinearCombinationISJ_fSJ_fLNS_15FloatRoundStyleE2EEES1J_S1P_JEEENS4_5SM1004TMEM4LOAD26SM100_TMEM_LOAD_32dp32b32xENS4_13SM90_TMA_LOADENS12_INS13_ILi2ELi4ELi3EEES16_NST_INS5_IJS17_S1L_EEENS5_IJS1L_SC_EEEEEEENS4_39AutoVectorizingCopyWithAssumedAlignmentILi128EEENS4_14SM90_TMA_STOREES25_S27_S27_EEEvvEEEEvNT_6ParamsE,(.L_x_194 - _ZN7cutlass13device_kernelINS_4gemm6kernel13GemmUniversalIN4cute5tupleIJiiiiEEENS1_10collective13CollectiveMmaINS1_35MainloopSm100TmaUmmaWarpSpecializedILi3ELi2ELi4ENS5_IJNS4_1CILi2EEENSA_ILi1EEESC_EEEEENS5_IJNSA_ILi128EEENSA_ILi256EEENSA_ILi64EEEEEENS_10bfloat16_tENS5_IJlSC_lEEESJ_SK_NS4_8TiledMMAINS4_8MMA_AtomIJNS4_26SM100_MMA_F16BF16_2x1SM_SSISJ_SJ_fLi128ELi256ELNS4_4UMMA5MajorE0ELSP_0ELNSO_7ScaleInE0ELSQ_0EEEEEENS4_6LayoutINS5_IJSC_SC_SC_EEENS5_IJNSA_ILi0EEESV_SV_EEEEENS5_IJNS4_10UnderscoreESY_SY_EEEEENS4_18SM100_TMA_2SM_LOADENS4_14ComposedLayoutINS4_7SwizzleILi3ELi4ELi3EEENS4_18smem_ptr_flag_bitsILi16EEENST_INS5_IJNSA_ILi8EEESH_EEENS5_IJSH_SC_EEEEEEEvNS4_8identityES11_S1B_vS1C_EENS_8epilogue10collective18CollectiveEpilogueINS1E_23Sm100TmaWarpSpecializedILi4ELi2ELi32ELb1ELb0EEEJNS5_IJSH_SG_SH_EEENS5_IJNST_ISH_SC_EENST_INS5_IJNSA_ILi32EEESB_EEENS5_IJSC_SF_EEEEEEEESJ_SK_SJ_SK_NS1E_6fusion15FusionCallbacksIS1I_NS1Q_17LinearCombinationISJ_fSJ_fLNS_15FloatRoundStyleE2EEES1J_S1P_JEEENS4_5SM1004TMEM4LOAD26SM100_TMEM_LOAD_32dp32b32xENS4_13SM90_TMA_LOADENS12_INS13_ILi2ELi4ELi3EEES16_NST_INS5_IJS17_S1L_EEENS5_IJS1L_SC_EEEEEEENS4_39AutoVectorizingCopyWithAssumedAlignmentILi128EEENS4_14SM90_TMA_STOREES25_S27_S27_EEEvvEEEEvNT_6ParamsE)
        .other          _ZN7cutlass13device_kernelINS_4gemm6kernel13GemmUniversalIN4cute5tupleIJiiiiEEENS1_10collective13CollectiveMmaINS1_35MainloopSm100TmaUmmaWarpSpecializedILi3ELi2ELi4ENS5_IJNS4_1CILi2EEENSA_ILi1EEESC_EEEEENS5_IJNSA_ILi128EEENSA_ILi256EEENSA_ILi64EEEEEENS_10bfloat16_tENS5_IJlSC_lEEESJ_SK_NS4_8TiledMMAINS4_8MMA_AtomIJNS4_26SM100_MMA_F16BF16_2x1SM_SSISJ_SJ_fLi128ELi256ELNS4_4UMMA5MajorE0ELSP_0ELNSO_7ScaleInE0ELSQ_0EEEEEENS4_6LayoutINS5_IJSC_SC_SC_EEENS5_IJNSA_ILi0EEESV_SV_EEEEENS5_IJNS4_10UnderscoreESY_SY_EEEEENS4_18SM100_TMA_2SM_LOADENS4_14ComposedLayoutINS4_7SwizzleILi3ELi4ELi3EEENS4_18smem_ptr_flag_bitsILi16EEENST_INS5_IJNSA_ILi8EEESH_EEENS5_IJSH_SC_EEEEEEEvNS4_8identityES11_S1B_vS1C_EENS_8epilogue10collective18CollectiveEpilogueINS1E_23Sm100TmaWarpSpecializedILi4ELi2ELi32ELb1ELb0EEEJNS5_IJSH_SG_SH_EEENS5_IJNST_ISH_SC_EENST_INS5_IJNSA_ILi32EEESB_EEENS5_IJSC_SF_EEEEEEEESJ_SK_SJ_SK_NS1E_6fusion15FusionCallbacksIS1I_NS1Q_17LinearCombinationISJ_fSJ_fLNS_15FloatRoundStyleE2EEES1J_S1P_JEEENS4_5SM1004TMEM4LOAD26SM100_TMEM_LOAD_32dp32b32xENS4_13SM90_TMA_LOADENS12_INS13_ILi2ELi4ELi3EEES16_NST_INS5_IJS17_S1L_EEENS5_IJS1L_SC_EEEEEEENS4_39AutoVectorizingCopyWithAssumedAlignmentILi128EEENS4_14SM90_TMA_STOREES25_S27_S27_EEEvvEEEEvNT_6ParamsE,@"STO_CUDA_ENTRY STV_DEFAULT"
_ZN7cutlass13device_kernelINS_4gemm6kernel13GemmUniversalIN4cute5tupleIJiiiiEEENS1_10collective13CollectiveMmaINS1_35MainloopSm100TmaUmmaWarpSpecializedILi3ELi2ELi4ENS5_IJNS4_1CILi2EEENSA_ILi1EEESC_EEEEENS5_IJNSA_ILi128EEENSA_ILi256EEENSA_ILi64EEEEEENS_10bfloat16_tENS5_IJlSC_lEEESJ_SK_NS4_8TiledMMAINS4_8MMA_AtomIJNS4_26SM100_MMA_F16BF16_2x1SM_SSISJ_SJ_fLi128ELi256ELNS4_4UMMA5MajorE0ELSP_0ELNSO_7ScaleInE0ELSQ_0EEEEEENS4_6LayoutINS5_IJSC_SC_SC_EEENS5_IJNSA_ILi0EEESV_SV_EEEEENS5_IJNS4_10UnderscoreESY_SY_EEEEENS4_18SM100_TMA_2SM_LOADENS4_14ComposedLayoutINS4_7SwizzleILi3ELi4ELi3EEENS4_18smem_ptr_flag_bitsILi16EEENST_INS5_IJNSA_ILi8EEESH_EEENS5_IJSH_SC_EEEEEEEvNS4_8identityES11_S1B_vS1C_EENS_8epilogue10collective18CollectiveEpilogueINS1E_23Sm100TmaWarpSpecializedILi4ELi2ELi32ELb1ELb0EEEJNS5_IJSH_SG_SH_EEENS5_IJNST_ISH_SC_EENST_INS5_IJNSA_ILi32EEESB_EEENS5_IJSC_SF_EEEEEEEESJ_SK_SJ_SK_NS1E_6fusion15FusionCallbacksIS1I_NS1Q_17LinearCombinationISJ_fSJ_fLNS_15FloatRoundStyleE2EEES1J_S1P_JEEENS4_5SM1004TMEM4LOAD26SM100_TMEM_LOAD_32dp32b32xENS4_13SM90_TMA_LOADENS12_INS13_ILi2ELi4ELi3EEES16_NST_INS5_IJS17_S1L_EEENS5_IJS1L_SC_EEEEEEENS4_39AutoVectorizingCopyWithAssumedAlignmentILi128EEENS4_14SM90_TMA_STOREES25_S27_S27_EEEvvEEEEvNT_6ParamsE:
[----:B------:R-:W1:Y:S01]  /*0000*/  LDC R1, c[0x0][0x37c] ;  /* 0x0000df00ff017b82 */ /* 0x000e620000000800 */
[----:B------:R-:W2:Y:S01]  /*0010*/  S2R R105, SR_TID.X ;  /* 0x0000000000697919 */ /* 0x000ea20000002100 */
[----:B------:R-:W3:Y:S06]  /*0020*/  LDCU.64 UR6, c[0x0][0x890] ;  /* 0x00011200ff0677ac */ /* 0x000eec0008000a00 */
[----:B------:R-:W4:Y:S01]  /*0030*/  S2UR UR37, SR_CgaCtaId ;  /* 0x00000000002579c3 */ /* 0x000f220000008800 */
[----:B------:R-:W-:Y:S02]  /*0040*/  PRMT R92, RZ, 0x7610, R92 ;  /* 0x00007610ff5c7816 */ /* 0x000fe4000000005c */
[----:B------:R-:W-:Y:S01]  /*0050*/  ELECT P1, URZ, PT ;  /* 0x0000000000ff782f */ /* 0x000fe20003820000 */
[----:B------:R-:W1:Y:S01]  /*0060*/  LDCU.64 UR46, c[0x0][0x358] ;  /* 0x00006b00ff2e77ac */ /* 0x000e620008000a00 */
[----:B---3--:R-:W-:-:S04]  /*0070*/  UISETP.NE.U32.AND UP0, UPT, UR6, URZ, UPT ;  /* 0x000000ff0600728c */ /* 0x008fc8000bf05070 */
[----:B------:R-:W-:Y:S02]  /*0080*/  UISETP.NE.AND.EX UP0, UPT, UR7, URZ, UPT, UP0 ;  /* 0x000000ff0700728c */ /* 0x000fe4000bf05300 */
[----:B----4-:R-:W-:Y:S02]  /*0090*/  ULOP3.LUT UR5, UR37, 0x1, URZ, 0xc0, !UPT ;  /* 0x0000000125057892 */ /* 0x010fe4000f8ec0ff */
[----:B------:R-:W-:Y:S01]  /*00a0*/  ULOP3.LUT UR4, UR37, 0x1, URZ, 0x3c, !UPT ;  /* 0x0000000125047892 */ /* 0x000fe2000f8e3cff */
[----:B--2---:R-:W-:-:S05]  /*00b0*/  SHF.R.U32.HI R96, RZ, 0x5, R105 ;  /* 0x00000005ff607819 */ /* 0x004fca0000011669 */
[----:B------:R-:W2:Y:S02]  /*00c0*/  SHFL.IDX PT, R0, R96, RZ, 0x1f ;  /* 0x00001fff60007589 */ /* 0x000ea400000e0000 */
[----:B--2---:R-:W-:Y:S01]  /*00d0*/  R2UR UR10, R0 ;  /* 0x00000000000a72ca */ /* 0x004fe200000e0000 */
[----:B-1----:R-:W-:-:S14]  /*00e0*/  BRA.U UP0, `(.L_x_0) ;  /* 0x00000001002c7547 */ /* 0x002fdc000b800000 */
[----:B------:R-:W1:Y:S02]  /*00f0*/  LDCU.64 UR8, c[0x0][0x888] ;  /* 0x00011100ff0877ac */ /* 0x000e640008000a00 */
[----:B-1----:R-:W-:-:S04]  /*0100*/  UISETP.NE.U32.AND UP0, UPT, UR8, URZ, UPT ;  /* 0x000000ff0800728c */ /* 0x002fc8000bf05070 */
[----:B------:R-:W-:-:S09]  /*0110*/  UISETP.NE.AND.EX UP0, UPT, UR9, URZ, UPT, UP0 ;  /* 0x000000ff0900728c */ /* 0x000fd2000bf05300 */
[----:B------:R-:W-:Y:S05]  /*0120*/  BRA.U !UP0, `(.L_x_1) ;  /* 0x0000000108107547 */ /* 0x000fea000b800000 */
[----:B------:R-:W1:Y:S02]  /*0130*/  LDC.64 R2, c[0x0][0x888] ;  /* 0x00022200ff027b82 */ /* 0x000e640000000a00 */
[----:B-1----:R1:W5:Y:S01]  /*0140*/  LDG.E R49, desc[UR46][R2.64] ;  /* 0x0000002e02317981 */ /* 0x002362000c1e1900 */
[----:B------:R-:W-:Y:S01]  /*0150*/  HFMA2 R92, -RZ, RZ, 0, 5.9604644775390625e-08 ;  /* 0x00000001ff5c7431 */ /* 0x000fe200000001ff */
[----:B------:R-:W-:Y:S05]  /*0160*/  BRA `(.L_x_0) ;  /* 0x00000000000c7947 */ /* 0x000fea0003800000 */
.L_x_1:
[----:B------:R-:W1:Y:S01]  /*0170*/  LDCU UR8, c[0x0][0x880] ;  /* 0x00011000ff0877ac */ /* 0x000e620008000800 */
[----:B------:R-:W-:Y:S01]  /*0180*/  HFMA2 R92, -RZ, RZ, 0, 5.9604644775390625e-08 ;  /* 0x00000001ff5c7431 */ /* 0x000fe200000001ff */
[----:B-1----:R-:W-:-:S07]  /*0190*/  MOV R49, UR8 ;  /* 0x0000000800317c02 */ /* 0x002fce0008000f00 */
.L_x_0:
[----:B------:R-:W2:Y:S02]  /*01a0*/  LDCU.64 UR8, c[0x0][0x8b0] ;  /* 0x00011600ff0877ac */ /* 0x000ea40008000a00 */
[----:B--2---:R-:W-:-:S04]  /*01b0*/  UISETP.NE.U32.AND UP0, UPT, UR8, URZ, UPT ;  /* 0x000000ff0800728c */ /* 0x004fc8000bf05070 */
[----:B------:R-:W-:-:S09]  /*01c0*/  UISETP.NE.AND.EX UP0, UPT, UR9, URZ, UPT, UP0 ;  /* 0x000000ff0900728c */ /* 0x000fd2000bf05300 */
[----:B------:R-:W-:Y:S05]  /*01d0*/  BRA.U UP0, `(.L_x_2) ;  /* 0x0000000100247547 */ /* 0x000fea000b800000 */
[----:B------:R-:W2:Y:S02]  /*01e0*/  LDCU.64 UR8, c[0x0][0x8a8] ;  /* 0x00011500ff0877ac */ /* 0x000ea40008000a00 */
[----:B--2---:R-:W-:-:S04]  /*01f0*/  UISETP.NE.U32.AND UP0, UPT, UR8, URZ, UPT ;  /* 0x000000ff0800728c */ /* 0x004fc8000bf05070 */
[----:B------:R-:W-:-:S09]  /*0200*/  UISETP.NE.AND.EX UP0, UPT, UR9, URZ, UPT, UP0 ;  /* 0x000000ff0900728c */ /* 0x000fd2000bf05300 */
[----:B------:R-:W-:Y:S05]  /*0210*/  BRA.U !UP0, `(.L_x_3) ;  /* 0x00000001080c7547 */ /* 0x000fea000b800000 */
[----:B-1----:R-:W1:Y:S02]  /*0220*/  LDC.64 R2, c[0x0][0x8a8] ;  /* 0x00022a00ff027b82 */ /* 0x002e640000000a00 */
[----:B-1----:R2:W5:Y:S01]  /*0230*/  LDG.E R47, desc[UR46][R2.64] ;  /* 0x0000002e022f7981 */ /* 0x002562000c1e1900 */
[----:B------:R-:W-:Y:S05]  /*0240*/  BRA `(.L_x_2) ;  /* 0x0000000000087947 */ /* 0x000fea0003800000 */
.L_x_3:
[----:B------:R-:W2:Y:S02]  /*0250*/  LDCU UR8, c[0x0][0x8a0] ;  /* 0x00011400ff0877ac */ /* 0x000ea40008000800 */
[----:B--2---:R-:W-:Y:S02]  /*0260*/  MOV R47, UR8 ;  /* 0x00000008002f7c02 */ /* 0x004fe40008000f00 */
.L_x_2:
[----:B------:R-:W-:Y:S01]  /*0270*/  IMAD.U32 R0, RZ, RZ, UR10 ;  /* 0x0000000aff007e24 */ /* 0x000fe2000f8e00ff */
[----:B------:R-:W-:Y:S04]  /*0280*/  BSSY.RECONVERGENT B0, `(.L_x_4) ;  /* 0x000000c000007945 */ /* 0x000fe80003800200 */
[C---:B------:R-:W-:Y:S02]  /*0290*/  ISETP.NE.OR P2, PT, R0.reuse, 0x1, !P1 ;  /* 0x000000010000780c */ /* 0x040fe40004f45670 */
[----:B------:R-:W-:-:S11]  /*02a0*/  ISETP.NE.OR P0, PT, R0, 0x3, !P1 ;  /* 0x000000030000780c */ /* 0x000fd60004f05670 */
[----:B------:R-:W-:Y:S05]  /*02b0*/  @P2 BRA `(.L_x_5) ;  /* 0x0000000000202947 */ /* 0x000fea0003800000 */
[----:B------:R-:W3:Y:S02]  /*02c0*/  LDCU.64 UR8, c[0x0][0x348] ;  /* 0x00006900ff0877ac */ /* 0x000ee40008000a00 */
[----:B---3--:R-:W-:Y:S02]  /*02d0*/  UIADD3 UR12, UP1, UPT, UR8, 0x80, URZ ;  /* 0x00000080080c7890 */ /* 0x008fe4000ff3e0ff */
[----:B------:R-:W-:Y:S02]  /*02e0*/  UIADD3 UR8, UP0, UPT, UR8, 0x180, URZ ;  /* 0x0000018008087890 */ /* 0x000fe4000ff1e0ff */
[----:B------:R-:W-:Y:S02]  /*02f0*/  UIADD3.X UR13, UPT, UPT, URZ, UR9, URZ, UP1, !UPT ;  /* 0x00000009ff0d7290 */ /* 0x000fe40008ffe4ff */
[----:B------:R-:W-:-:S07]  /*0300*/  UIADD3.X UR9, UPT, UPT, URZ, UR9, URZ, UP0, !UPT ;  /* 0x00000009ff097290 */ /* 0x000fce00087fe4ff */
[----:B------:R3:W-:Y:S02]  /*0310*/  UTMACCTL.PF [UR12] ;  /* 0x000000000c0079b9 */ /* 0x0007e40008040000 */
[----:B------:R3:W-:Y:S02]  /*0320*/  UTMACCTL.PF [UR8] ;  /* 0x00000000080079b9 */ /* 0x0007e40008040000 */
[----:B---3--:R-:W-:Y:S01]  /*0330*/  NOP ;  /* 0x0000000000007918 */ /* 0x008fe20000000000 */
.L_x_5:
[----:B------:R-:W-:Y:S05]  /*0340*/  BSYNC.RECONVERGENT B0 ;  /* 0x0000000000007941 */ /* 0x000fea0003800200 */
.L_x_4:
[----:B------:R-:W-:Y:S04]  /*0350*/  BSSY.RECONVERGENT B0, `(.L_x_6) ;  /* 0x000000a000007945 */ /* 0x000fe80003800200 */
        /* <DEDUP_REMOVED lines=9> */
.L_x_7:
[----:B------:R-:W-:Y:S05]  /*03f0*/  BSYNC.RECONVERGENT B0 ;  /* 0x0000000000007941 */ /* 0x000fea0003800200 */
.L_x_6:
[----:B------:R-:W3:Y:S01]  /*0400*/  LDCU.64 UR8, c[0x0][0x888] ;  /* 0x00011100ff0877ac */ /* 0x000ee20008000a00 */
[----:B------:R-:W-:Y:S02]  /*0410*/  UISETP.EQ.U32.AND UP1, UPT, UR6, URZ, UPT ;  /* 0x000000ff0600728c */ /* 0x000fe4000bf22070 */
[----:B------:R-:W-:Y:S02]  /*0420*/  UPLOP3.LUT UP5, UPT, UPT, UPT, UPT, 0x80, 0x8 ;  /* 0x000000000008789c */ /* 0x000fe40003faf070 */
[----:B---3--:R-:W-:-:S04]  /*0430*/  UISETP.NE.U32.AND UP0, UPT, UR8, URZ, UPT ;  /* 0x000000ff0800728c */ /* 0x008fc8000bf05070 */
[----:B------:R-:W-:-:S04]  /*0440*/  UISETP.NE.AND.EX UP0, UPT, UR9, URZ, UPT, UP0 ;  /* 0x000000ff0900728c */ /* 0x000fc8000bf05300 */
[----:B------:R-:W-:-:S04]  /*0450*/  UISETP.EQ.OR.EX UP2, UPT, UR7, URZ, !UP0, UP1 ;  /* 0x000000ff0700728c */ /* 0x000fc8000c742710 */
[----:B------:R-:W-:-:S05]  /*0460*/  UP2UR UR50, UPR, URZ, 0x4 ;  /* 0x00000004ff327883 */ /* 0x000fca0008000000 */
[----:B------:R-:W-:Y:S07]  /*0470*/  BRA.U !UP2, `(.L_x_8) ;  /* 0x000000010a207547 */ /* 0x000fee000b800000 */
[----:B------:R-:W-:Y:S01]  /*0480*/  UISETP.NE.U32.AND UP2, UPT, UR6, URZ, UPT ;  /* 0x000000ff0600728c */ /* 0x000fe2000bf45070 */
[----:B-----5:R-:W-:Y:S01]  /*0490*/  FSETP.NEU.AND P0, PT, R49, RZ, PT ;  /* 0x000000ff3100720b */ /* 0x020fe20003f0d000 */
[----:B------:R-:W-:Y:S02]  /*04a0*/  USEL UR6, URZ, 0xffffffff, UP0 ;  /* 0xffffffffff067887 */ /* 0x000fe40008000000 */
[----:B------:R-:W-:-:S10]  /*04b0*/  UISETP.NE.AND.EX UP2, UPT, UR7, URZ, UPT, UP2 ;  /* 0x000000ff0700728c */ /* 0x000fd4000bf45320 */
[----:B------:R-:W-:Y:S01]  /*04c0*/  VOTEU.ANY UP1, P0 ;  /* 0x0000000000ff7886 */ /* 0x000fe20000020100 */
[----:B------:R-:W-:-:S04]  /*04d0*/  @!UP2 USEL UR6, URZ, 0xffffffff, UP1 ;  /* 0xffffffffff06a887 */ /* 0x000fc80008800000 */
[----:B------:R-:W-:-:S04]  /*04e0*/  ULOP3.LUT UR6, UR6, 0x1, URZ, 0xc0, !UPT ;  /* 0x0000000106067892 */ /* 0x000fc8000f8ec0ff */
[----:B------:R-:W-:-:S11]  /*04f0*/  UISETP.NE.U32.AND UP5, UPT, UR6, 0x1, UPT ;  /* 0x000000010600788c */ /* 0x000fd6000bfa5070 */
.L_x_8:
[----:B------:R-:W3:Y:S01]  /*0500*/  SHFL.IDX PT, R0, R96, RZ, 0x1f ;  /* 0x00001fff60007589 */ /* 0x000ee200000e0000 */
[----:B------:R-:W-:-:S04]  /*0510*/  UISETP.NE.AND UP1, UPT, UR10, 0x2, UPT ;  /* 0x000000020a00788c */ /* 0x000fc8000bf25270 */
[----:B------:R-:W-:Y:S02]  /*0520*/  UISETP.EQ.AND UP2, UPT, UR5, URZ, !UP1 ;  /* 0x000000ff0500728c */ /* 0x000fe4000cf42270 */
[----:B------:R-:W-:-:S04]  /*0530*/  USEL UR6, URZ, 0x1, UP1 ;  /* 0x00000001ff067887 */ /* 0x000fc80008800000 */
[----:B------:R-:W-:Y:S02]  /*0540*/  PLOP3.LUT P5, PT, P1, PT, UP2, 0x80, 0x8 ;  /* 0x000000000008781c */ /* 0x000fe40000faf028 */
[----:B---3--:R-:W-:-:S13]  /*0550*/  ISETP.NE.AND P0, PT, R0, RZ, PT ;  /* 0x000000ff0000720c */ /* 0x008fda0003f05270 */
[----:B------:R-:W-:Y:S05]  /*0560*/  @P0 BRA `(.L_x_9) ;  /* 0x00000000003c0947 */ /* 0x000fea0003800000 */
[----:B------:R-:W-:Y:S01]  /*0570*/  UMOV UR8, 0x400 ;  /* 0x0000040000087882 */ /* 0x000fe20000000000 */
[----:B------:R-:W-:Y:S01]  /*0580*/  UMOV UR7, 0x1 ;  /* 0x0000000100077882 */ /* 0x000fe20000000000 */
[----:B------:R-:W-:Y:S02]  /*0590*/  ULEA UR8, UR37, UR8, 0x18 ;  /* 0x0000000825087291 */ /* 0x000fe4000f8ec0ff */
[----:B------:R-:W-:-:S04]  /*05a0*/  UIADD3 UR12, UPT, UPT, -UR7, 0x100000, URZ ;  /* 0x00100000070c7890 */ /* 0x000fc8000fffe1ff */
[----:B------:R-:W-:Y:S02]  /*05b0*/  USHF.L.U32 UR13, UR12, 0xb, URZ ;  /* 0x0000000b0c0d7899 */ /* 0x000fe400080006ff */
[----:B------:R-:W-:Y:S01]  /*05c0*/  USHF.L.U32 UR12, UR12, 0x1, URZ ;  /* 0x000000010c0c7899 */ /* 0x000fe200080006ff */
[----:B------:R-:W-:Y:S01]  /*05d0*/  ELECT P0, URZ, PT ;  /* 0x0000000000ff782f */ /* 0x000fe20003800000 */
[----:B------:R-:W3:Y:S10]  /*05e0*/  FENCE.VIEW.ASYNC.S ;  /* 0x00000000000073c6 */ /* 0x000ef40000000000 */
[----:B---3--:R3:W4:Y:S01]  /*05f0*/  SYNCS.EXCH.64 URZ, [UR8], UR12 ;  /* 0x0000000c08ff75b2 */ /* 0x0087220008000100 */
[----:B------:R3:W1:Y:S01]  /*0600*/  SYNCS.EXCH.64 URZ, [UR8+0x18], UR12 ;  /* 0x0000180c08ff75b2 */ /* 0x0006620008000100 */
[----:B------:R3:W1:Y:S01]  /*0610*/  SYNCS.EXCH.64 URZ, [UR8+0x8], UR12 ;  /* 0x0000080c08ff75b2 */ /* 0x0006620008000100 */
[----:B------:R3:W1:Y:S01]  /*0620*/  SYNCS.EXCH.64 URZ, [UR8+0x20], UR12 ;  /* 0x0000200c08ff75b2 */ /* 0x0006620008000100 */
[----:B------:R3:W1:Y:S01]  /*0630*/  SYNCS.EXCH.64 URZ, [UR8+0x10], UR12 ;  /* 0x0000100c08ff75b2 */ /* 0x0006620008000100 */
[----:B------:R3:W1:Y:S01]  /*0640*/  SYNCS.EXCH.64 URZ, [UR8+0x28], UR12 ;  /* 0x0000280c08ff75b2 */ /* 0x0006620008000100 */
[----:B------:R-:W-:Y:S01]  /*0650*/  NOP ;  /* 0x0000000000007918 */ /* 0x000fe20000000000 */
.L_x_9:
[----:B------:R-:W2:Y:S01]  /*0660*/  SHFL.IDX PT, R0, R96, RZ, 0x1f ;  /* 0x00001fff60007589 */ /* 0x000ea200000e0000 */
[----:B------:R-:W-:Y:S01]  /*0670*/  NOP ;  /* 0x0000000000007918 */ /* 0x000fe20000000000 */
[----:B--2---:R-:W-:-:S13]  /*0680*/  ISETP.NE.AND P0, PT, R0, 0x1, PT ;  /* 0x000000010000780c */ /* 0x004fda0003f05270 */
[----:B------:R-:W-:Y:S05]  /*0690*/  @P0 BRA `(.L_x_10) ;  /* 0x0000000000540947 */ /* 0x000fea0003800000 */
[----:B------:R-:W-:Y:S01]  /*06a0*/  UMOV UR9, 0x400 ;  /* 0x0000040000097882 */ /* 0x000fe20000000000 */
[----:B---3--:R-:W-:Y:S01]  /*06b0*/  UMOV UR8, 0x20 ;  /* 0x0000002000087882 */ /* 0x008fe20000000000 */
[----:B------:R-:W-:Y:S01]  /*06c0*/  UMOV UR7, 0x80 ;  /* 0x0000008000077882 */ /* 0x000fe20000000000 */
[----:B------:R-:W-:Y:S02]  /*06d0*/  ULEA UR9, UR37, UR9, 0x18 ;  /* 0x0000000925097291 */ /* 0x000fe4000f8ec0ff */
[----:B------:R-:W-:-:S04]  /*06e0*/  UIADD3 UR12, UPT, UPT, -UR8, 0x100000, URZ ;  /* 0x00100000080c7890 */ /* 0x000fc8000fffe1ff */
[----:B------:R-:W-:Y:S02]  /*06f0*/  USHF.L.U32 UR13, UR12, 0xb, URZ ;  /* 0x0000000b0c0d7899 */ /* 0x000fe400080006ff */
[----:B------:R-:W-:Y:S02]  /*0700*/  USHF.L.U32 UR12, UR12, 0x1, URZ ;  /* 0x000000010c0c7899 */ /* 0x000fe400080006ff */
[----:B------:R-:W-:-:S04]  /*0710*/  UIADD3 UR14, UPT, UPT, -UR7, 0x100000, URZ ;  /* 0x00100000070e7890 */ /* 0x000fc8000fffe1ff */
[----:B------:R-:W-:Y:S02]  /*0720*/  USHF.L.U32 UR15, UR14, 0xb, URZ ;  /* 0x0000000b0e0f7899 */ /* 0x000fe400080006ff */
[----:B------:R-:W-:Y:S01]  /*0730*/  USHF.L.U32 UR14, UR14, 0x1, URZ ;  /* 0x000000010e0e7899 */ /* 0x000fe200080006ff */
[----:B------:R-:W-:Y:S01]  /*0740*/  ELECT P0, URZ, PT ;  /* 0x0000000000ff782f */ /* 0x000fe20003800000 */
[----:B------:R-:W2:Y:S02]  /*0750*/  FENCE.VIEW.ASYNC.S ;  /* 0x00000000000073c6 */ /* 0x000ea40000000000 */
[----:B--2---:R2:W3:Y:S08]  /*0760*/  SYNCS.EXCH.64 URZ, [UR9+0x30], UR12 ;  /* 0x0000300c09ff75b2 */ /* 0x0044f00008000100 */
[----:B------:R2:W1:Y:S01]  /*0770*/  SYNCS.EXCH.64 URZ, [UR9+0x50], UR14 ;  /* 0x0000500e09ff75b2 */ /* 0x0004620008000100 */
[----:B------:R2:W1:Y:S01]  /*0780*/  SYNCS.EXCH.64 URZ, [UR9+0x38], UR12 ;  /* 0x0000380c09ff75b2 */ /* 0x0004620008000100 */
[----:B------:R2:W1:Y:S01]  /*0790*/  SYNCS.EXCH.64 URZ, [UR9+0x58], UR14 ;  /* 0x0000580e09ff75b2 */ /* 0x0004620008000100 */
[----:B------:R2:W1:Y:S01]  /*07a0*/  SYNCS.EXCH.64 URZ, [UR9+0x40], UR12 ;  /* 0x0000400c09ff75b2 */ /* 0x0004620008000100 */
[----:B------:R2:W1:Y:S01]  /*07b0*/  SYNCS.EXCH.64 URZ, [UR9+0x60], UR14 ;  /* 0x0000600e09ff75b2 */ /* 0x0004620008000100 */
[----:B------:R2:W1:Y:S01]  /*07c0*/  SYNCS.EXCH.64 URZ, [UR9+0x48], UR12 ;  /* 0x0000480c09ff75b2 */ /* 0x0004620008000100 */
[----:B------:R2:W1:Y:S01]  /*07d0*/  SYNCS.EXCH.64 URZ, [UR9+0x68], UR14 ;  /* 0x0000680e09ff75b2 */ /* 0x0004620008000100 */
[----:B------:R-:W-:Y:S01]  /*07e0*/  NOP ;  /* 0x0000000000007918 */ /* 0x000fe20000000000 */
.L_x_10:
[----:B------:R-:W4:Y:S01]  /*07f0*/  SHFL.IDX PT, R0, R96, RZ, 0x1f ;  /* 0x00001fff60007589 */ /* 0x000f2200000e0000 */
[----:B------:R-:W-:Y:S01]  /*0800*/  NOP ;  /* 0x0000000000007918 */ /* 0x000fe20000000000 */
[----:B----4-:R-:W-:-:S13]  /*0810*/  ISETP.NE.AND P0, PT, R0, 0x3, PT ;  /* 0x000000030000780c */ /* 0x010fda0003f05270 */
[----:B------:R-:W-:Y:S05]  /*0820*/  @P0 BRA `(.L_x_11) ;  /* 0x00000000002c0947 */ /* 0x000fea0003800000 */
[----:B---3--:R-:W-:Y:S01]  /*0830*/  UMOV UR8, 0x400 ;  /* 0x0000040000087882 */ /* 0x008fe20000000000 */
[----:B------:R-:W-:Y:S01]  /*0840*/  UMOV UR7, 0x20 ;  /* 0x0000002000077882 */ /* 0x000fe20000000000 */
[----:B------:R-:W-:Y:S02]  /*0850*/  ULEA UR8, UR37, UR8, 0x18 ;  /* 0x0000000825087291 */ /* 0x000fe4000f8ec0ff */
[----:B--2---:R-:W-:-:S04]  /*0860*/  UIADD3 UR12, UPT, UPT, -UR7, 0x100000, URZ ;  /* 0x00100000070c7890 */ /* 0x004fc8000fffe1ff */
[----:B------:R-:W-:Y:S02]  /*0870*/  USHF.L.U32 UR13, UR12, 0xb, URZ ;  /* 0x0000000b0c0d7899 */ /* 0x000fe400080006ff */
[----:B------:R-:W-:Y:S01]  /*0880*/  USHF.L.U32 UR12, UR12, 0x1, URZ ;  /* 0x000000010c0c7899 */ /* 0x000fe200080006ff */
[----:B------:R-:W-:Y:S01]  /*0890*/  ELECT P0, URZ, PT ;  /* 0x0000000000ff782f */ /* 0x000fe20003800000 */
[----:B------:R-:W2:Y:S10]  /*08a0*/  FENCE.VIEW.ASYNC.S ;  /* 0x00000000000073c6 */ /* 0x000eb40000000000 */
[----:B--2---:R4:W2:Y:S01]  /*08b0*/  SYNCS.EXCH.64 URZ, [UR8+0x70], UR12 ;  /* 0x0000700c08ff75b2 */ /* 0x0048a20008000100 */
[----:B------:R4:W3:Y:S02]  /*08c0*/  SYNCS.EXCH.64 URZ, [UR8+0x78], UR12 ;  /* 0x0000780c08ff75b2 */ /* 0x0008e40008000100 */
[----:B----4-:R-:W-:Y:S01]  /*08d0*/  NOP ;  /* 0x0000000000007918 */ /* 0x010fe20000000000 */
.L_x_11:
[----:B------:R-:W4:Y:S01]  /*08e0*/  SHFL.IDX PT, R0, R96, RZ, 0x1f ;  /* 0x00001fff60007589 */ /* 0x000f2200000e0000 */
[----:B------:R-:W-:Y:S01]  /*08f0*/  NOP ;  /* 0x0000000000007918 */ /* 0x000fe20000000000 */
[----:B----4-:R-:W-:-:S13]  /*0900*/  ISETP.NE.AND P0, PT, R0, 0x4, PT ;  /* 0x000000040000780c */ /* 0x010fda0003f05270 */
[----:B------:R-:W-:Y:S05]  /*0910*/  @P0 BRA `(.L_x_12) ;  /* 0x0000000000480947 */ /* 0x000fea0003800000 */
[----:B--2---:R-:W-:Y:S01]  /*0920*/  UMOV UR9, 0x1e0 ;  /* 0x000001e000097882 */ /* 0x004fe20000000000 */
[----:B---3--:R-:W-:Y:S01]  /*0930*/  UMOV UR8, 0x400 ;  /* 0x0000040000087882 */ /* 0x008fe20000000000 */
[----:B------:R-:W-:Y:S01]  /*0940*/  USEL UR9, UR9, 0x1a0, UP5 ;  /* 0x000001a009097887 */ /* 0x000fe2000a800000 */
        /* <DEDUP_REMOVED lines=10> */
[----:B--2---:R4:W2:Y:S08]  /*09f0*/  SYNCS.EXCH.64 URZ, [UR8+0x80], UR12 ;  /* 0x0000800c08ff75b2 */ /* 0x0048b00008000100 */
[----:B------:R4:W3:Y:S01]  /*0a00*/  SYNCS.EXCH.64 URZ, [UR8+0x90], UR14 ;  /* 0x0000900e08ff75b2 */ /* 0x0008e20008000100 */
[----:B------:R4:W1:Y:S01]  /*0a10*/  SYNCS.EXCH.64 URZ, [UR8+0x88], UR12 ;  /* 0x0000880c08ff75b2 */ /* 0x0008620008000100 */
[----:B------:R4:W1:Y:S02]  /*0a20*/  SYNCS.EXCH.64 URZ, [UR8+0x98], UR14 ;  /* 0x0000980e08ff75b2 */ /* 0x0008640008000100 */
[----:B----4-:R-:W-:Y:S01]  /*0a30*/  NOP ;  /* 0x0000000000007918 */ /* 0x010fe20000000000 */
.L_x_12:
[----:B------:R-:W4:Y:S01]  /*0a40*/  SHFL.IDX PT, R0, R96, RZ, 0x1f ;  /* 0x00001fff60007589 */ /* 0x000f2200000e0000 */
[----:B------:R-:W-:Y:S01]  /*0a50*/  NOP ;  /* 0x0000000000007918 */ /* 0x000fe20000000000 */
[----:B----4-:R-:W-:-:S13]  /*0a60*/  ISETP.NE.AND P0, PT, R0, 0x5, PT ;  /* 0x000000050000780c */ /* 0x010fda0003f05270 */
[----:B------:R-:W-:Y:S05]  /*0a70*/  @P0 BRA `(.L_x_13) ;  /* 0x0000000000540947 */ /* 0x000fea0003800000 */
[----:B--2---:R-:W-:Y:S01]  /*0a80*/  UMOV UR9, 0x400 ;  /* 0x0000040000097882 */ /* 0x004fe20000000000 */
        /* <DEDUP_REMOVED lines=14> */
[----:B------:R4:W1:Y:S01]  /*0b70*/  SYNCS.EXCH.64 URZ, [UR9+0xc8], UR14 ;  /* 0x0000c80e09ff75b2 */ /* 0x0008620008000100 */
[----:B------:R4:W1:Y:S01]  /*0b80*/  SYNCS.EXCH.64 URZ, [UR9+0xb0], UR12 ;  /* 0x0000b00c09ff75b2 */ /* 0x0008620008000100 */
[----:B------:R4:W1:Y:S01]  /*0b90*/  SYNCS.EXCH.64 URZ, [UR9+0xd0], UR14 ;  /* 0x0000d00e09ff75b2 */ /* 0x0008620008000100 */
[----:B------:R4:W1:Y:S01]  /*0ba0*/  SYNCS.EXCH.64 URZ, [UR9+0xb8], UR12 ;  /* 0x0000b80c09ff75b2 */ /* 0x0008620008000100 */
[----:B------:R4:W1:Y:S02]  /*0bb0*/  SYNCS.EXCH.64 URZ, [UR9+0xd8], UR14 ;  /* 0x0000d80e09ff75b2 */ /* 0x0008640008000100 */
[----:B----4-:R-:W-:Y:S01]  /*0bc0*/  NOP ;  /* 0x0000000000007918 */ /* 0x010fe20000000000 */
.L_x_13:
[----:B------:R-:W4:Y:S01]  /*0bd0*/  SHFL.IDX PT, R0, R96, RZ, 0x1f ;  /* 0x00001fff60007589 */ /* 0x000f2200000e0000 */
[----:B------:R-:W-:Y:S01]  /*0be0*/  ISETP.NE.OR P1, PT, RZ, UR10, !P1 ;  /* 0x0000000aff007c0c */ /* 0x000fe2000cf25670 */
        /* <DEDUP_REMOVED lines=12> */
[----:B------:R4:W3:Y:S01]  /*0cb0*/  SYNCS.EXCH.64 URZ, [UR8+0xf0], UR12 ;  /* 0x0000f00c08ff75b2 */ /* 0x0008e20008000100 */
[----:B------:R4:W1:Y:S01]  /*0cc0*/  SYNCS.EXCH.64 URZ, [UR8+0xe8], UR12 ;  /* 0x0000e80c08ff75b2 */ /* 0x0008620008000100 */
[----:B------:R4:W1:Y:S02]  /*0cd0*/  SYNCS.EXCH.64 URZ, [UR8+0xf8], UR12 ;  /* 0x0000f80c08ff75b2 */ /* 0x0008640008000100 */
[----:B----4-:R-:W-:Y:S01]  /*0ce0*/  NOP ;  /* 0x0000000000007918 */ /* 0x010fe20000000000 */
.L_x_14:
[----:B------:R-:W-:Y:S01]  /*0cf0*/  VOTEU.ALL UP1, P1 ;  /* 0x0000000000ff7886 */ /* 0x000fe20000820000 */
[----:B---3--:R-:W3:Y:S01]  /*0d00*/  LDCU UR8, c[0x0][0x36c] ;  /* 0x00006d80ff0877ac */ /* 0x008ee20008000800 */
[----:B------:R-:W-:Y:S01]  /*0d10*/  NOP ;  /* 0x0000000000007918 */ /* 0x000fe20000000000 */
[----:B------:R-:W-:Y:S01]  /*0d20*/  LOP3.LUT R10, R105, 0x1f, RZ, 0xc0, !PT ;  /* 0x0000001f690a7812 */ /* 0x000fe200078ec0ff */
[----:B--2---:R-:W-:Y:S01]  /*0d30*/  UMOV UR12, 0x20 ;  /* 0x00000020000c7882 */ /* 0x004fe20000000000 */
[----:B------:R-:W-:Y:S01]  /*0d40*/  @!UP1 UMOV UR7, 0x400 ;  /* 0x0000040000079882 */ /* 0x000fe20000000000 */
[----:B------:R-:W-:-:S04]  /*0d50*/  @!UP1 UIADD3 UR12, UPT, UPT, -UR12, 0x100000, URZ ;  /* 0x001000000c0c9890 */ /* 0x000fc8000fffe1ff */
[----:B------:R-:W-:Y:S02]  /*0d60*/  @!UP1 USHF.L.U32 UR13, UR12, 0xb, URZ ;  /* 0x0000000b0c0d9899 */ /* 0x000fe400080006ff */
[----:B------:R-:W-:Y:S02]  /*0d70*/  @!UP1 USHF.L.U32 UR12, UR12, 0x1, URZ ;  /* 0x000000010c0c9899 */ /* 0x000fe400080006ff */
[----:B------:R-:W-:Y:S01]  /*0d80*/  @!UP1 ULEA UR7, UR37, UR7, 0x18 ;  /* 0x0000000725079291 */ /* 0x000fe2000f8ec0ff */
[----:B------:R-:W-:Y:S01]  /*0d90*/  VOTEU.ALL UP1, P1 ;  /* 0x0000000000ff7886 */ /* 0x000fe20000820000 */
[----:B------:R-:W-:Y:S01]  /*0da0*/  UISETP.NE.AND UP4, UPT, UR10, URZ, UPT ;  /* 0x000000ff0a00728c */ /* 0x000fe2000bf85270 */
[----:B------:R-:W2:Y:S09]  /*0db0*/  FENCE.VIEW.ASYNC.S ;  /* 0x00000000000073c6 */ /* 0x000eb20000000000 */
[----:B--2---:R2:W4:Y:S01]  /*0dc0*/  @!UP1 SYNCS.EXCH.64 URZ, [UR7+0x100], UR12 ;  /* 0x0001000c07ff95b2 */ /* 0x0045220008000100 */
[----:B---3--:R-:W-:-:S09]  /*0dd0*/  UISETP.EQ.U32.AND UP1, UPT, UR8, 0x1, UPT ;  /* 0x000000010800788c */ /* 0x008fd2000bf22070 */
[----:B------:R-:W-:Y:S05]  /*0de0*/  BRA.U !UP1, `(.L_x_15) ;  /* 0x0000000109087547 */ /* 0x000fea000b800000 */
[----:B-1--4-:R-:W-:Y:S01]  /*0df0*/  UCGABAR_ARV ;  /* 0x00000000000079c7 */ /* 0x012fe20008000000 */
[----:B------:R-:W-:Y:S05]  /*0e00*/  BRA `(.L_x_16) ;  /* 0x0000000000047947 */ /* 0x000fea0003800000 */
.L_x_15:
[----:B-1--4-:R-:W-:Y:S01]  /*0e10*/  NOP ;  /* 0x0000000000007918 */ /* 0x012fe20000000000 */
.L_x_16:
[----:B------:R-:W1:Y:S01]  /*0e20*/  S2R R15, SR_CTAID.Y ;  /* 0x00000000000f7919 */ /* 0x000e620000002600 */
[----:B------:R-:W-:-:S05]  /*0e30*/  CS2R.32 R91, SR_CgaSize ;  /* 0x00000000005b7805 */ /* 0x000fca0000008a00 */
[----:B------:R-:W-:-:S05]  /*0e40*/  IMAD R91, R91, -0xa0, RZ ;  /* 0xffffff605b5b7824 */ /* 0x000fca00078e02ff */
[----:B--2---:R-:W-:-:S14]  /*0e50*/  R2UR UR7, R91 ;  /* 0x000000005b0772ca */ /* 0x004fdc00000e0000 */
[----:B------:R-:W2:Y:S01]  /*0e60*/  LDCU UR7, c[0x0][UR7+0x2b4] ;  /* 0x00005680070777ac */ /* 0x000ea20008000800 */
[----:B------:R-:W-:-:S05]  /*0e70*/  CS2R.32 R0, SR_CgaSize ;  /* 0x0000000000007805 */ /* 0x000fca0000008a00 */
[----:B------:R-:W-:-:S06]  /*0e80*/  IMAD R0, R0, -0xa0, RZ ;  /* 0xffffff6000007824 */ /* 0x000fcc00078e02ff */
[----:B------:R-:W3:Y:S01]  /*0e90*/  LDC R0, c[0x0][R0+0x2a4] ;  /* 0x0000a90000007b82 */ /* 0x000ee20000000800 */
[----:B------:R-:W-:Y:S01]  /*0ea0*/  PRMT R8, RZ, 0x7610, R8 ;  /* 0x00007610ff087816 */ /* 0x000fe20000000008 */
[----:B------:R-:W4:Y:S01]  /*0eb0*/  S2R R9, SR_CTAID.X ;  /* 0x0000000000097919 */ /* 0x000f220000002500 */
[----:B------:R-:W-:-:S05]  /*0ec0*/  CS2R.32 R91, SR_CgaSize ;  /* 0x00000000005b7805 */ /* 0x000fca0000008a00 */
[----:B------:R-:W-:-:S05]  /*0ed0*/  IMAD R91, R91, -0xa0, RZ ;  /* 0xffffff605b5b7824 */ /* 0x000fca00078e02ff */
[----:B------:R-:W-:-:S14]  /*0ee0*/  R2UR UR8, R91 ;  /* 0x000000005b0872ca */ /* 0x000fdc00000e0000 */
[----:B------:R-:W3:Y:S01]  /*0ef0*/  LDCU UR8, c[0x0][UR8+0x2b0] ;  /* 0x00005600080877ac */ /* 0x000ee20008000800 */
[----:B------:R-:W-:Y:S01]  /*0f00*/  UISETP.NE.AND UP2, UPT, UR10, 0x2, UPT ;  /* 0x000000020a00788c */ /* 0x000fe2000bf45270 */
[----:B------:R-:W2:Y:S01]  /*0f10*/  LDC R11, c[0x0][0xb24] ;  /* 0x0002c900ff0b7b82 */ /* 0x000ea20000000800 */
[----:B------:R-:W-:-:S05]  /*0f20*/  CS2R.32 R2, SR_CgaSize ;  /* 0x0000000000027805 */ /* 0x000fca0000008a00 */
[----:B------:R-:W-:-:S06]  /*0f30*/  IMAD R2, R2, -0xa0, RZ ;  /* 0xffffff6002027824 */ /* 0x000fcc00078e02ff */
[----:B------:R-:W3:Y:S08]  /*0f40*/  LDC R2, c[0x0][R2+0x2a0] ;  /* 0x0000a80002027b82 */ /* 0x000ef00000000800 */
[----:B------:R-:W3:Y:S01]  /*0f50*/  LDC R40, c[0x0][0xb24] ;  /* 0x0002c900ff287b82 */ /* 0x000ee20000000800 */
[----:B-1----:R-:W-:-:S07]  /*0f60*/  I2FP.F32.U32 R90, R15 ;  /* 0x0000000f005a7245 */ /* 0x002fce0000201000 */
[----:B------:R-:W1:Y:S01]  /*0f70*/  S2UR UR36, SR_CTAID.Z ;  /* 0x00000000002479c3 */ /* 0x000e620000002700 */
[----:B--2---:R-:W-:Y:S01]  /*0f80*/  ISETP.GE.AND P0, PT, R11, 0x1, PT ;  /* 0x000000010b00780c */ /* 0x004fe20003f06270 */
[----:B----4-:R-:W-:Y:S01]  /*0f90*/  IMAD.MOV.U32 R14, RZ, RZ, R9 ;  /* 0x000000ffff0e7224 */ /* 0x010fe200078e0009 */
[----:B------:R-:W-:Y:S01]  /*0fa0*/  I2FP.F32.U32 R91, R9 ;  /* 0x00000009005b7245 */ /* 0x000fe20000201000 */
[----:B------:R-:W-:Y:S01]  /*0fb0*/  FMUL R90, R90, UR7 ;  /* 0x000000075a5a7c20 */ /* 0x000fe20008400000 */
[----:B------:R-:W2:Y:S03]  /*0fc0*/  LDCU UR7, c[0x0][0xb30] ;  /* 0x00016600ff0777ac */ /* 0x000ea60008000800 */
[----:B---3--:R-:W-:Y:S02]  /*0fd0*/  FMUL R91, R91, UR8 ;  /* 0x000000085b5b7c20 */ /* 0x008fe40008400000 */
[----:B------:R-:W3:Y:S08]  /*0fe0*/  F2I.U32.TRUNC.NTZ R90, R90 ;  /* 0x0000005a005a7305 */ /* 0x000ef0000020f000 */
[----:B------:R-:W4:Y:S01]  /*0ff0*/  F2I.U32.TRUNC.NTZ R91, R91 ;  /* 0x0000005b005b7305 */ /* 0x000f22000020f000 */
[----:B--2---:R-:W-:Y:S01]  /*1000*/  UISETP.NE.AND UP3, UPT, UR7, 0x1, UPT ;  /* 0x000000010700788c */ /* 0x004fe2000bf65270 */
[----:B---3--:R-:W-:-:S05]  /*1010*/  IADD3 R90, PT, PT, -R90, RZ, RZ ;  /* 0x000000ff5a5a7210 */ /* 0x008fca0007ffe1ff */
[----:B------:R-:W-:Y:S01]  /*1020*/  IMAD R90, R0, R90, R15 ;  /* 0x0000005a005a7224 */ /* 0x000fe200078e020f */
[----:B------:R-:W-:Y:S01]  /*1030*/  PRMT R0, RZ, 0x7610, R0 ;  /* 0x00007610ff007816 */ /* 0x000fe20000000000 */
[----:B----4-:R-:W-:-:S04]  /*1040*/  IMAD.MOV R91, RZ, RZ, -R91 ;  /* 0x000000ffff5b7224 */ /* 0x010fc800078e0a5b */
[----:B------:R-:W-:Y:S01]  /*1050*/  IMAD R91, R2, R91, R9 ;  /* 0x0000005b025b7224 */ /* 0x000fe200078e0209 */
[----:B-1----:R-:W-:Y:S06]  /*1060*/  BRA.U UP4, `(.L_x_17) ;  /* 0x0000000104247547 */ /* 0x002fec000b800000 */
[----:B------:R-:W-:Y:S01]  /*1070*/  ISETP.NE.AND P1, PT, R90, RZ, PT ;  /* 0x000000ff5a00720c */ /* 0x000fe20003f25270 */
[----:B------:R-:W-:Y:S01]  /*1080*/  IMAD.MOV.U32 R0, RZ, RZ, 0x3 ;  /* 0x00000003ff007424 */ /* 0x000fe200078e00ff */
[C---:B------:R-:W-:Y:S02]  /*1090*/  LOP3.LUT R2, R91.reuse, 0xfffffffe, RZ, 0xc0, !PT ;  /* 0xfffffffe5b027812 */ /* 0x040fe400078ec0ff */
[----:B------:R-:W-:Y:S02]  /*10a0*/  ISETP.LT.U32.OR P1, PT, R91, 0x2, !P1 ;  /* 0x000000025b00780c */ /* 0x000fe40004f21470 */
[----:B------:R-:W-:Y:S02]  /*10b0*/  SHF.L.U32 R0, R0, R2, RZ ;  /* 0x0000000200007219 */ /* 0x000fe400000006ff */
[----:B------:R-:W-:Y:S02]  /*10c0*/  SEL R4, RZ, 0x1, !P1 ;  /* 0x00000001ff047807 */ /* 0x000fe40004800000 */
[----:B------:R-:W-:-:S05]  /*10d0*/  SEL R3, RZ, 0x2, !P1 ;  /* 0x00000002ff037807 */ /* 0x000fca0004800000 */
[----:B------:R-:W-:-:S05]  /*10e0*/  IMAD.IADD R3, R4, 0x1, R3 ;  /* 0x0000000104037824 */ /* 0x000fca00078e0203 */
[----:B------:R-:W-:Y:S02]  /*10f0*/  PRMT R8, R3, 0x7610, R8 ;  /* 0x0000761003087816 */ /* 0x000fe40000000008 */
.L_x_17:
[----:B------:R-:W-:Y:S05]  /*1100*/  @!P0 BRA `(.L_x_18) ;  /* 0x0000000000b88947 */ /* 0x000fea0003800000 */
[----:B------:R-:W1:Y:S01]  /*1110*/  LDC.64 R4, c[0x0][0xb18] ;  /* 0x0002c600ff047b82 */ /* 0x000e620000000a00 */
[----:B------:R-:W-:-:S07]  /*1120*/  ISETP.NE.AND P0, PT, R11, 0x1, PT ;  /* 0x000000010b00780c */ /* 0x000fce0003f05270 */
[----:B------:R-:W2:Y:S08]  /*1130*/  LDC R14, c[0x0][0xb0c] ;  /* 0x0002c300ff0e7b82 */ /* 0x000eb00000000800 */
[----:B------:R-:W3:Y:S08]  /*1140*/  LDC R16, c[0x0][0x370] ;  /* 0x0000dc00ff107b82 */ /* 0x000ef00000000800 */
[----:B------:R-:W4:Y:S01]  /*1150*/  LDC R13, c[0x0][0x374] ;  /* 0x0000dd00ff0d7b82 */ /* 0x000f220000000800 */
[----:B-1----:R-:W-:-:S07]  /*1160*/  ISETP.NE.AND P1, PT, R4, 0x1, PT ;  /* 0x000000010400780c */ /* 0x002fce0003f25270 */
[----:B------:R-:W3:Y:S01]  /*1170*/  LDC.64 R6, c[0x0][0xb10] ;  /* 0x0002c400ff067b82 */ /* 0x000ee20000000a00 */
[----:B--2---:R-:W-:-:S07]  /*1180*/  ISETP.NE.AND P2, PT, R14, 0x1, PT ;  /* 0x000000010e00780c */ /* 0x004fce0003f45270 */
[----:B------:R-:W1:Y:S08]  /*1190*/  LDC R12, c[0x0][0xb20] ;  /* 0x0002c800ff0c7b82 */ /* 0x000e700000000800 */
[----:B------:R-:W2:Y:S01]  /*11a0*/  LDC.64 R2, c[0x0][0xb28] ;  /* 0x0002ca00ff027b82 */ /* 0x000ea20000000a00 */
[----:B----4-:R-:W-:-:S04]  /*11b0*/  IMAD.HI.U32 R17, R13, R5, RZ ;  /* 0x000000050d117227 */ /* 0x010fc800078e00ff */
[----:B------:R-:W-:-:S04]  /*11c0*/  IMAD.HI.U32 R5, R15, R5, RZ ;  /* 0x000000050f057227 */ /* 0x000fc800078e00ff */
[----:B---3--:R-:W-:-:S05]  /*11d0*/  IMAD.HI.U32 R18, R16, R6, RZ ;  /* 0x0000000610127227 */ /* 0x008fca00078e00ff */
[-C--:B------:R-:W-:Y:S01]  /*11e0*/  @P2 SHF.R.U32.HI R16, RZ, R7.reuse, R18 ;  /* 0x00000007ff102219 */ /* 0x080fe20000011612 */
[----:B------:R-:W-:Y:S01]  /*11f0*/  IMAD.HI.U32 R18, R9, R6, RZ ;  /* 0x0000000609127227 */ /* 0x000fe200078e00ff */
[-C--:B-1----:R-:W-:Y:S02]  /*1200*/  @P1 SHF.R.U32.HI R13, RZ, R12.reuse, R17 ;  /* 0x0000000cff0d1219 */ /* 0x082fe40000011611 */
[----:B------:R-:W-:Y:S02]  /*1210*/  SHF.R.U32.HI R5, RZ, R12, R5 ;  /* 0x0000000cff057219 */ /* 0x000fe40000011605 */
[----:B------:R-:W-:Y:S02]  /*1220*/  SHF.R.U32.HI R18, RZ, R7, R18 ;  /* 0x00000007ff127219 */ /* 0x000fe40000011612 */
[----:B------:R-:W-:Y:S01]  /*1230*/  SEL R5, R15, R5, !P1 ;  /* 0x000000050f057207 */ /* 0x000fe20004800000 */
[----:B--2---:R-:W-:Y:S01]  /*1240*/  IMAD.HI.U32 R17, R13, R2, RZ ;  /* 0x000000020d117227 */ /* 0x004fe200078e00ff */
[----:B------:R-:W-:-:S03]  /*1250*/  SEL R18, R9, R18, !P2 ;  /* 0x0000001209127207 */ /* 0x000fc60005000000 */
[----:B------:R-:W-:Y:S01]  /*1260*/  IMAD.HI.U32 R6, R16, R2, RZ ;  /* 0x0000000210067227 */ /* 0x000fe200078e00ff */
[----:B------:R-:W-:-:S04]  /*1270*/  @P0 SHF.R.U32.HI R13, RZ, R3, R17 ;  /* 0x00000003ff0d0219 */ /* 0x000fc80000011611 */
[----:B------:R-:W-:Y:S01]  /*1280*/  @P0 SHF.R.U32.HI R16, RZ, R3, R6 ;  /* 0x00000003ff100219 */ /* 0x000fe20000011606 */
[----:B------:R-:W-:-:S04]  /*1290*/  IMAD R13, R13, R11, RZ ;  /* 0x0000000b0d0d7224 */ /* 0x000fc800078e02ff */
[----:B------:R-:W-:Y:S01]  /*12a0*/  IMAD R6, R16, R11, RZ ;  /* 0x0000000b10067224 */ /* 0x000fe200078e02ff */
[----:B------:R-:W-:-:S04]  /*12b0*/  ISETP.GE.AND P1, PT, R5, R13, PT ;  /* 0x0000000d0500720c */ /* 0x000fc80003f26270 */
[----:B------:R-:W-:Y:S01]  /*12c0*/  ISETP.GE.OR P1, PT, R18, R6, P1 ;  /* 0x000000061200720c */ /* 0x000fe20000f26670 */
[----:B------:R-:W-:-:S05]  /*12d0*/  IMAD.HI.U32 R6, R5, R2, RZ ;  /* 0x0000000205067227 */ /* 0x000fca00078e00ff */
[----:B------:R-:W-:-:S04]  /*12e0*/  SHF.R.U32.HI R6, RZ, R3, R6 ;  /* 0x00000003ff067219 */ /* 0x000fc80000011606 */
[----:B------:R-:W-:-:S03]  /*12f0*/  SEL R6, R5, R6, !P0 ;  /* 0x0000000605067207 */ /* 0x000fc60004000000 */
[----:B------:R-:W-:Y:S01]  /*1300*/  @!P1 IMAD.HI.U32 R7, R18, R2, RZ ;  /* 0x0000000212079227 */ /* 0x000fe200078e00ff */
[----:B------:R-:W-:-:S04]  /*1310*/  IADD3 R2, PT, PT, -R6, RZ, RZ ;  /* 0x000000ff06027210 */ /* 0x000fc80007ffe1ff */
[----:B------:R-:W-:Y:S01]  /*1320*/  @!P1 SHF.R.U32.HI R3, RZ, R3, R7 ;  /* 0x00000003ff039219 */ /* 0x000fe20000011607 */
[----:B------:R-:W-:Y:S01]  /*1330*/  IMAD R2, R11, R2, R5 ;  /* 0x000000020b027224 */ /* 0x000fe200078e0205 */
[----:B------:R-:W-:Y:S02]  /*1340*/  IADD3 R7, PT, PT, -R5, RZ, RZ ;  /* 0x000000ff05077210 */ /* 0x000fe40007ffe1ff */
[----:B------:R-:W-:-:S03]  /*1350*/  @!P1 SEL R3, R18, R3, !P0 ;  /* 0x0000000312039207 */ /* 0x000fc60004000000 */
[----:B------:R-:W-:Y:S02]  /*1360*/  IMAD R7, R4, R7, R15 ;  /* 0x0000000704077224 */ /* 0x000fe400078e020f */
[--C-:B------:R-:W-:Y:S02]  /*1370*/  @!P1 IMAD.IADD R6, R6, 0x1, -R3.reuse ;  /* 0x0000000106069824 */ /* 0x100fe400078e0a03 */
[----:B------:R-:W-:Y:S01]  /*1380*/  @!P1 IMAD R3, R2, R16, R3 ;  /* 0x0000001002039224 */ /* 0x000fe200078e0203 */
[----:B------:R-:W-:Y:S01]  /*1390*/  IADD3 R2, PT, PT, -R18, RZ, RZ ;  /* 0x000000ff12027210 */ /* 0x000fe20007ffe1ff */
[----:B------:R-:W-:Y:S02]  /*13a0*/  @!P1 IMAD R5, R6, R11, R18 ;  /* 0x0000000b06059224 */ /* 0x000fe400078e0212 */
[----:B------:R-:W-:Y:S02]  /*13b0*/  @!P1 IMAD.MOV.U32 R18, RZ, RZ, R3 ;  /* 0x000000ffff129224 */ /* 0x000fe400078e0003 */
[----:B------:R-:W-:-:S02]  /*13c0*/  IMAD R2, R14, R2, R9 ;  /* 0x000000020e027224 */ /* 0x000fc400078e0209 */
[----:B------:R-:W-:Y:S02]  /*13d0*/  IMAD R15, R5, R4, R7 ;  /* 0x00000004050f7224 */ /* 0x000fe400078e0207 */
[----:B------:R-:W-:Y:S02]  /*13e0*/  IMAD R14, R18, R14, R2 ;  /* 0x0000000e120e7224 */ /* 0x000fe400078e0202 */
.L_x_18:
[----:B------:R-:W-:Y:S05]  /*13f0*/  BRA.U UP3, `(.L_x_19) ;  /* 0x0000000103407547 */ /* 0x000fea000b800000 */
[----:B------:R-:W1:Y:S08]  /*1400*/  LDC.64 R4, c[0x0][0xb10] ;  /* 0x0002c400ff047b82 */ /* 0x000e700000000a00 */
[----:B------:R-:W2:Y:S08]  /*1410*/  LDC.64 R2, c[0x0][0xb18] ;  /* 0x0002c600ff027b82 */ /* 0x000eb00000000a00 */
[----:B------:R-:W3:Y:S08]  /*1420*/  LDC R6, c[0x0][0xb20] ;  /* 0x0002c800ff067b82 */ /* 0x000ef00000000800 */
[----:B------:R-:W4:Y:S01]  /*1430*/  LDC R7, c[0x0][0xb0c] ;  /* 0x0002c300ff077b82 */ /* 0x000f220000000800 */
[----:B-1----:R-:W-:-:S05]  /*1440*/  IMAD.HI.U32 R4, R14, R4, RZ ;  /* 0x000000040e047227 */ /* 0x002fca00078e00ff */
[----:B------:R-:W-:Y:S01]  /*1450*/  SHF.R.U32.HI R4, RZ, R5, R4 ;  /* 0x00000005ff047219 */ /* 0x000fe20000011604 */
[----:B--2---:R-:W-:Y:S01]  /*1460*/  IMAD.HI.U32 R3, R15, R3, RZ ;  /* 0x000000030f037227 */ /* 0x004fe200078e00ff */
[----:B------:R-:W-:-:S04]  /*1470*/  ISETP.NE.AND P0, PT, R2, 0x1, PT ;  /* 0x000000010200780c */ /* 0x000fc80003f05270 */
[----:B---3--:R-:W-:-:S04]  /*1480*/  SHF.R.U32.HI R3, RZ, R6, R3 ;  /* 0x00000006ff037219 */ /* 0x008fc80000011603 */
[----:B------:R-:W-:Y:S02]  /*1490*/  SEL R3, R15, R3, !P0 ;  /* 0x000000030f037207 */ /* 0x000fe40004000000 */
[----:B----4-:R-:W-:-:S04]  /*14a0*/  ISETP.NE.AND P1, PT, R7, 0x1, PT ;  /* 0x000000010700780c */ /* 0x010fc80003f25270 */
[----:B------:R-:W-:-:S05]  /*14b0*/  SEL R5, R14, R4, !P1 ;  /* 0x000000040e057207 */ /* 0x000fca0004800000 */
[----:B------:R-:W-:Y:S02]  /*14c0*/  IMAD.IADD R4, R3, 0x1, -R5 ;  /* 0x0000000103047824 */ /* 0x000fe400078e0a05 */
[----:B------:R-:W-:Y:S02]  /*14d0*/  IMAD.IADD R3, R5, 0x1, -R3 ;  /* 0x0000000105037824 */ /* 0x000fe400078e0a03 */
[----:B------:R-:W-:Y:S02]  /*14e0*/  IMAD R14, R4, R7, R14 ;  /* 0x00000007040e7224 */ /* 0x000fe400078e020e */
[----:B------:R-:W-:Y:S02]  /*14f0*/  IMAD R15, R3, R2, R15 ;  /* 0x00000002030f7224 */ /* 0x000fe400078e020f */
.L_x_19:
[----:B------:R-:W-:Y:S05]  /*1500*/  BRA.U !UP1, `(.L_x_20) ;  /* 0x00000001090c7547 */ /* 0x000fea000b800000 */
[----:B------:R-:W-:Y:S01]  /*1510*/  UCGABAR_WAIT ;  /* 0x0000000000007dc7 */ /* 0x000fe20008000000 */
[----:B------:R-:W-:Y:S01]  /*1520*/  CCTL.IVALL ;  /* 0x00000000ff00798f */ /* 0x000fe20002000000 */
[----:B------:R-:W-:Y:S05]  /*1530*/  BRA `(.L_x_21) ;  /* 0x0000000000047947 */ /* 0x000fea0003800000 */
.L_x_20:
[----:B------:R-:W-:Y:S06]  /*1540*/  BAR.SYNC.DEFER_BLOCKING 0x0 ;  /* 0x0000000000007b1d */ /* 0x000fec0000010000 */
.L_x_21:
[----:B------:R-:W-:Y:S05]  /*1550*/  BRA.U UP2, `(.L_x_22) ;  /* 0x0000001102907547 */ /* 0x000fea000b800000 */
[----:B------:R-:W1:Y:S01]  /*1560*/  LDCU UR4, c[0x0][0x38c] ;  /* 0x00007180ff0477ac */ /* 0x000e620008000800 */
[----:B------:R-:W2:Y:S01]  /*1570*/  LDC R8, c[0x0][0x370] ;  /* 0x0000dc00ff087b82 */ /* 0x000ea20000000800 */
[C---:B------:R-:W-:Y:S01]  /*1580*/  IMAD.SHL.U32 R19, R9.reuse, 0x80, RZ ;  /* 0x0000008009137824 */ /* 0x040fe200078e00ff */
[----:B------:R-:W-:Y:S01]  /*1590*/  PLOP3.LUT P1, PT, PT, PT, UP5, 0x80, 0x8 ;  /* 0x000000000008781c */ /* 0x000fe20003f2f058 */
[----:B------:R-:W-:Y:S01]  /*15a0*/  UISETP.NE.AND UP1, UPT, UR10, URZ, UPT ;  /* 0x000000ff0a00728c */ /* 0x000fe2000bf25270 */
[----:B------:R-:W-:Y:S01]  /*15b0*/  ISETP.NE.AND P4, PT, R10, RZ, P5 ;  /* 0x000000ff0a00720c */ /* 0x000fe20002f85270 */
[----:B------:R-:W-:Y:S01]  /*15c0*/  IMAD.SHL.U32 R18, R9, 0x40, RZ ;  /* 0x0000004009127824 */ /* 0x000fe200078e00ff */
[----:B------:R-:W-:Y:S01]  /*15d0*/  PLOP3.LUT P1, PT, P1, PT, PT, 0x8, 0x80 ;  /* 0x000000000080781c */ /* 0x000fe20000f2e170 */
[----:B------:R-:W-:Y:S01]  /*15e0*/  IMAD.MOV.U32 R17, RZ, RZ, 0x1 ;  /* 0x00000001ff117424 */ /* 0x000fe200078e00ff */
[----:B------:R-:W3:Y:S01]  /*15f0*/  LDC R0, c[0x0][0x374] ;  /* 0x0000dd00ff007b82 */ /* 0x000ee20000000800 */
[----:B------:R-:W-:Y:S01]  /*1600*/  IMAD.MOV.U32 R16, RZ, RZ, RZ ;  /* 0x000000ffff107224 */ /* 0x000fe200078e00ff */
[----:B------:R-:W-:Y:S01]  /*1610*/  CS2R R12, SRZ ;  /* 0x00000000000c7805 */ /* 0x000fe2000001ff00 */
[----:B------:R-:W-:Y:S01]  /*1620*/  IMAD.MOV.U32 R11, RZ, RZ, 0x1 ;  /* 0x00000001ff0b7424 */ /* 0x000fe200078e00ff */
[----:B------:R-:W-:Y:S01]  /*1630*/  LOP3.LUT R19, R19, 0x80, RZ, 0xc0, !PT ;  /* 0x0000008013137812 */ /* 0x000fe200078ec0ff */
[----:B------:R-:W4:Y:S01]  /*1640*/  LDCU.64 UR14, c[0x0][0x348] ;  /* 0x00006900ff0e77ac */ /* 0x000f220008000a00 */
[----:B-1----:R-:W-:-:S02]  /*1650*/  UIADD3 UR5, UPT, UPT, UR4, 0x3f, URZ ;  /* 0x0000003f04057890 */ /* 0x002fc4000fffe0ff */
[----:B------:R-:W-:Y:S02]  /*1660*/  USEL UR22, UR6, 0x2, UP1 ;  /* 0x0000000206167887 */ /* 0x000fe40008800000 */
[----:B------:R-:W-:Y:S01]  /*1670*/  USHF.R.S32.HI UR7, URZ, 0x1f, UR5 ;  /* 0x0000001fff077899 */ /* 0x000fe20008011405 */
[----:B------:R-:W-:-:S03]  /*1680*/  UMOV UR23, URZ ;  /* 0x000000ff00177c82 */ /* 0x000fc60008000000 */
[----:B------:R-:W-:Y:S02]  /*1690*/  ULEA.HI UR7, UR7, UR5, URZ, 0x6 ;  /* 0x0000000507077291 */ /* 0x000fe4000f8f30ff */
[----:B------:R-:W-:Y:S02]  /*16a0*/  UIADD3 UR5, UPT, UPT, UR4, -0x1, URZ ;  /* 0xffffffff04057890 */ /* 0x000fe4000fffe0ff */
[----:B------:R-:W-:Y:S02]  /*16b0*/  USHF.R.S32.HI UR7, URZ, 0x6, UR7 ;  /* 0x00000006ff077899 */ /* 0x000fe40008011407 */
[----:B------:R-:W-:Y:S02]  /*16c0*/  UISETP.GE.U32.AND UP2, UPT, UR5, -0x7f, UPT ;  /* 0xffffff810500788c */ /* 0x000fe4000bf46070 */
[----:B------:R-:W-:Y:S02]  /*16d0*/  UISETP.LT.U32.AND UP0, UPT, UR7, 0x3, UPT ;  /* 0x000000030700788c */ /* 0x000fe4000bf01070 */
[----:B------:R-:W-:-:S02]  /*16e0*/  UIADD3 UR4, UPT, UPT, UR4, 0x7e, URZ ;  /* 0x0000007e04047890 */ /* 0x000fc4000fffe0ff */
[----:B------:R-:W-:-:S04]  /*16f0*/  USEL UR5, UR7, 0x3, UP0 ;  /* 0x0000000307057887 */ /* 0x000fc80008000000 */
[----:B------:R-:W-:Y:S02]  /*1700*/  UIADD3 UR21, UPT, UPT, UR5, -0x1, URZ ;  /* 0xffffffff05157890 */ /* 0x000fe4000fffe0ff */
[----:B------:R-:W-:Y:S02]  /*1710*/  @UP2 UIADD3 UR21, UPT, UPT, UR5, URZ, URZ ;  /* 0x000000ff05152290 */ /* 0x000fe4000fffe0ff */
[----:B------:R-:W-:Y:S02]  /*1720*/  UIADD3 UR24, UPT, UPT, UR7, -UR5, URZ ;  /* 0x8000000507187290 */ /* 0x000fe4000fffe0ff */
[----:B------:R-:W-:Y:S02]  /*1730*/  UIADD3 UR13, UPT, UPT, UR21, 0x1, URZ ;  /* 0x00000001150d7890 */ /* 0x000fe4000fffe0ff */
[----:B--2-4-:R-:W-:-:S12]  /*1740*/  UIADD3 UR21, UPT, UPT, -UR21, URZ, URZ ;  /* 0x000000ff15157290 */ /* 0x014fd8000fffe1ff */
.L_x_42:
[----:B------:R-:W-:Y:S01]  /*1750*/  UISETP.NE.AND UP0, UPT, UR37, URZ, UPT ;  /* 0x000000ff2500728c */ /* 0x000fe2000bf05270 */
[----:B------:R-:W1:Y:S08]  /*1760*/  S2UR UR37, SR_CgaCtaId ;  /* 0x00000000002579c3 */ /* 0x000e700000008800 */
[----:B------:R-:W-:Y:S05]  /*1770*/  BRA.U UP0, `(.L_x_23) ;  /* 0x0000000100347547 */ /* 0x000fea000b800000 */
[----:B------:R-:W2:Y:S01]  /*1780*/  S2R R2, SR_CgaCtaId ;  /* 0x0000000000027919 */ /* 0x000ea20000008800 */
[----:B------:R-:W-:-:S04]  /*1790*/  MOV R3, 0x400 ;  /* 0x0000040000037802 */ /* 0x000fc80000000f00 */
[----:B--2---:R-:W-:Y:S02]  /*17a0*/  LEA R2, R2, R3, 0x18 ;  /* 0x0000000302027211 */ /* 0x004fe400078ec0ff */
[----:B------:R-:W-:-:S03]  /*17b0*/  SHF.L.U32 R3, R11, 0x1f, RZ ;  /* 0x0000001f0b037819 */ /* 0x000fc600000006ff */
[----:B------:R-:W-:-:S04]  /*17c0*/  IMAD R2, R12, 0x8, R2 ;  /* 0x000000080c027824 */ /* 0x000fc800078e0202 */
[----:B------:R-:W2:Y:S02]  /*17d0*/  SYNCS.PHASECHK.TRANS64.TRYWAIT P0, [R2+URZ+0xf0], R3 ;  /* 0x0000f003020075a7 */ /* 0x000ea400080011ff */
[----:B--2---:R-:W-:Y:S05]  /*17e0*/  @!P0 BRA `(.L_x_24) ;  /* 0x0000007c00bc8947 */ /* 0x004fea0003800000 */
.L_x_148:
[----:B------:R-:W-:Y:S01]  /*17f0*/  VIADD R12, R12, 0x1 ;  /* 0x000000010c0c7836 */ /* 0x000fe20000000000 */
[----:B------:R2:W-:Y:S04]  /*1800*/  SYNCS.ARRIVE.TRANS64.A1T0 RZ, [R2+URZ+0xe0], RZ ;  /* 0x0000e0ff02ff79a7 */ /* 0x0005e800081000ff */
[----:B------:R-:W-:-:S04]  /*1810*/  ISETP.NE.AND P0, PT, R12, 0x2, PT ;  /* 0x000000020c00780c */ /* 0x000fc80003f05270 */
[----:B------:R-:W-:Y:S02]  /*1820*/  SEL R12, R12, RZ, P0 ;  /* 0x000000ff0c0c7207 */ /* 0x000fe40000000000 */
[----:B--2---:R-:W-:-:S04]  /*1830*/  SEL R2, RZ, 0x1, P0 ;  /* 0x00000001ff027807 */ /* 0x004fc80000000000 */
[----:B------:R-:W-:-:S07]  /*1840*/  LOP3.LUT R11, R11, R2, RZ, 0x3c, !PT ;  /* 0x000000020b0b7212 */ /* 0x000fce00078e3cff */
.L_x_23:
[----:B------:R-:W-:Y:S01]  /*1850*/  UMOV UR6, 0x400 ;  /* 0x0000040000067882 */ /* 0x000fe20000000000 */
[----:B------:R-:W-:Y:S01]  /*1860*/  SHF.L.U32 R2, R17, 0x1f, RZ ;  /* 0x0000001f11027819 */ /* 0x000fe200000006ff */
[----:B-1----:R-:W-:Y:S01]  /*1870*/  ULEA UR6, UR37, UR6, 0x18 ;  /* 0x0000000625067291 */ /* 0x002fe2000f8ec0ff */
[----:B------:R-:W-:Y:S01]  /*1880*/  R2UR UR35, R18 ;  /* 0x00000000122372ca */ /* 0x000fe200000e0000 */
[----:B------:R-:W-:Y:S01]  /*1890*/  UISETP.GE.U32.AND UP0, UPT, UR4, 0x7f, UPT ;  /* 0x0000007f0400788c */ /* 0x000fe2000bf06070 */
[----:B------:R-:W-:Y:S01]  /*18a0*/  R2UR UR11, R19 ;  /* 0x00000000130b72ca */ /* 0x000fe200000e0000 */
[----:B------:R-:W-:Y:S01]  /*18b0*/  ULEA UR8, UR23, UR6, 0x3 ;  /* 0x0000000617087291 */ /* 0x000fe2000f8e18ff */
[----:B------:R-:W-:-:S08]  /*18c0*/  UMOV UR25, URZ ;  /* 0x000000ff00197c82 */ /* 0x000fd00008000000 */
[----:B------:R1:W2:Y:S01]  /*18d0*/  SYNCS.PHASECHK.TRANS64.TRYWAIT P0, [UR8+0x18], R2 ;  /* 0x00001802ff0075a7 */ /* 0x0002a20008001108 */
[----:B------:R-:W-:-:S13]  /*18e0*/  R2UR UR8, R15 ;  /* 0x000000000f0872ca */ /* 0x000fda00000e0000 */
[----:B------:R-:W-:Y:S01]  /*18f0*/  ULEA UR11, UR8, UR11, 0x8 ;  /* 0x0000000b080b7291 */ /* 0x000fe2000f8e40ff */
[----:B-1----:R-:W-:-:S05]  /*1900*/  LEA.HI R2, R14, R14, RZ, 0x1 ;  /* 0x0000000e0e027211 */ /* 0x002fca00078f08ff */
[----:B------:R-:W-:-:S05]  /*1910*/  IMAD.SHL.U32 R2, R2, 0x40, RZ ;  /* 0x0000004002027824 */ /* 0x000fca00078e00ff */
[----:B------:R-:W-:-:S04]  /*1920*/  LOP3.LUT R2, R2, 0xffffff80, RZ, 0xc0, !PT ;  /* 0xffffff8002027812 */ /* 0x000fc800078ec0ff */
[----:B------:R-:W-:-:S13]  /*1930*/  R2UR UR9, R2 ;  /* 0x00000000020972ca */ /* 0x000fda00000e0000 */
[----:B------:R-:W-:Y:S01]  /*1940*/  ULOP3.LUT UR35, UR9, 0x40, UR35, 0xf8, !UPT ;  /* 0x0000004009237892 */ /* 0x000fe2000f8ef823 */
[----:B------:R-:W-:Y:S11]  /*1950*/  BRA.U !UP0, `(.L_x_25) ;  /* 0x0000000108c07547 */ /* 0x000ff6000b800000 */
[----:B------:R-:W-:Y:S01]  /*1960*/  UMOV UR16, UR21 ;  /* 0x0000001500107c82 */ /* 0x000fe20008000000 */
[----:B------:R-:W-:Y:S01]  /*1970*/  UMOV UR17, UR23 ;  /* 0x0000001700117c82 */ /* 0x000fe20008000000 */
[----:B------:R-:W-:-:S05]  /*1980*/  UMOV UR34, URZ ;  /* 0x000000ff00227c82 */ /* 0x000fca0008000000 */
.L_x_31:
[----:B------:R-:W-:Y:S01]  /*1990*/  ULEA UR33, UR17, UR6, 0x3 ;  /* 0x0000000611217291 */ /* 0x000fe2000f8e18ff */
[----:B------:R-:W-:Y:S01]  /*19a0*/  @P5 MOV R3, 0xc000 ;  /* 0x0000c00000035802 */ /* 0x000fe20000000f00 */
[----:B-12-4-:R-:W-:Y:S10]  /*19b0*/  @P0 BRA `(.L_x_26) ;  /* 0x00000000000c0947 */ /* 0x016ff40003800000 */
[----:B------:R-:W-:-:S04]  /*19c0*/  SHF.L.U32 R4, R17, 0x1f, RZ ;  /* 0x0000001f11047819 */ /* 0x000fc800000006ff */
[----:B------:R-:W1:Y:S02]  /*19d0*/  SYNCS.PHASECHK.TRANS64.TRYWAIT P0, [UR33+0x18], R4 ;  /* 0x00001804ff0075a7 */ /* 0x000e640008001121 */
[----:B-1----:R-:W-:Y:S05]  /*19e0*/  @!P0 BRA `(.L_x_27) ;  /* 0x0000007c00508947 */ /* 0x002fea0003800000 */
.L_x_26:
[----:B------:R2:W-:Y:S01]  /*19f0*/  @P5 SYNCS.ARRIVE.TRANS64 RZ, [UR33], R3 ;  /* 0x00000003ffff59a7 */ /* 0x0005e20008000021 */
[----:B------:R-:W-:Y:S02]  /*1a00*/  ULOP3.LUT UR8, UR22, 0x2, URZ, 0xfc, !UPT ;  /* 0x0000000216087892 */ /* 0x000fe4000f8efcff */
[----:B------:R-:W-:Y:S02]  /*1a10*/  UIADD3 UR16, UPT, UPT, UR16, 0x1, URZ ;  /* 0x0000000110107890 */ /* 0x000fe4000fffe0ff */
[----:B------:R-:W-:Y:S02]  /*1a20*/  UISETP.NE.AND UP0, UPT, UR8, 0x2, UPT ;  /* 0x000000020800788c */ /* 0x000fe4000bf05270 */
[----:B------:R-:W-:-:S07]  /*1a30*/  UISETP.NE.AND UP2, UPT, UR16, 0x1, UPT ;  /* 0x000000011000788c */ /* 0x000fce000bf45270 */
[----:B------:R-:W-:Y:S05]  /*1a40*/  BRA.U UP0, `(.L_x_28) ;  /* 0x0000000100047547 */ /* 0x000fea000b800000 */
[----:B------:R-:W-:Y:S05]  /*1a50*/  BPT.TRAP 0x1 ;  /* 0x000000040000795c */ /* 0x000fea0000300000 */
.L_x_28:
[----:B------:R-:W-:Y:S04]  /*1a60*/  BSSY.RECONVERGENT B0, `(.L_x_29) ;  /* 0x0000003000007945 */ /* 0x000fe80003800200 */
[----:B------:R-:W-:Y:S05]  /*1a70*/  @!P4 BRA `(.L_x_30) ;  /* 0x000000000004c947 */ /* 0x000fea0003800000 */
[----:B------:R-:W-:Y:S05]  /*1a80*/  BPT.TRAP 0x1 ;  /* 0x000000040000795c */ /* 0x000fea0000300000 */
.L_x_30:
[----:B------:R-:W-:Y:S05]  /*1a90*/  BSYNC.RECONVERGENT B0 ;  /* 0x0000000000007941 */ /* 0x000fea0003800200 */
.L_x_29:
[----:B------:R-:W-:Y:S02]  /*1aa0*/  UIADD3 UR23, UPT, UPT, UR17, 0x1, URZ ;  /* 0x0000000111177890 */ /* 0x000fe4000fffe0ff */
[----:B------:R-:W-:Y:S02]  /*1ab0*/  ULEA UR32, UR17, UR6, 0xd ;  /* 0x0000000611207291 */ /* 0x000fe4000f8e68ff */
[----:B------:R-:W-:Y:S02]  /*1ac0*/  UISETP.NE.AND UP0, UPT, UR23, 0x3, UPT ;  /* 0x000000031700788c */ /* 0x000fe4000bf05270 */
[----:B------:R-:W-:Y:S02]  /*1ad0*/  UIADD3 UR28, UP1, UPT, UR14, 0x80, URZ ;  /* 0x000000800e1c7890 */ /* 0x000fe4000ff3e0ff */
[----:B------:R-:W-:Y:S02]  /*1ae0*/  USEL UR9, URZ, 0x1, UP0 ;  /* 0x00000001ff097887 */ /* 0x000fe40008000000 */
[----:B------:R-:W-:-:S02]  /*1af0*/  USEL UR23, UR23, URZ, UP0 ;  /* 0x000000ff17177287 */ /* 0x000fc40008000000 */
[----:B------:R-:W-:Y:S02]  /*1b00*/  UIADD3 UR26, UP0, UPT, UR14, 0x180, URZ ;  /* 0x000001800e1a7890 */ /* 0x000fe4000ff1e0ff */
[----:B------:R-:W-:Y:S01]  /*1b10*/  ULEA UR8, UR23, UR6, 0x3 ;  /* 0x0000000617087291 */ /* 0x000fe2000f8e18ff */
[----:B------:R-:W-:Y:S01]  /*1b20*/  LOP3.LUT R17, R17, UR9, RZ, 0x3c, !PT ;  /* 0x0000000911117c12 */ /* 0x000fe2000f8e3cff */
[----:B------:R-:W-:Y:S02]  /*1b30*/  ULOP3.LUT UR33, UR33, 0xfefffff8, URZ, 0xc0, !UPT ;  /* 0xfefffff821217892 */ /* 0x000fe4000f8ec0ff */
[----:B------:R-:W-:Y:S01]  /*1b40*/  UIADD3.X UR29, UPT, UPT, URZ, UR15, URZ, UP1, !UPT ;  /* 0x0000000fff1d7290 */ /* 0x000fe20008ffe4ff */
[----:B-1----:R-:W-:Y:S01]  /*1b50*/  SHF.L.U32 R2, R17, 0x1f, RZ ;  /* 0x0000001f11027819 */ /* 0x002fe200000006ff */
[----:B------:R-:W-:Y:S02]  /*1b60*/  UIADD3 UR32, UPT, UPT, UR32, 0x8400, URZ ;  /* 0x0000840020207890 */ /* 0x000fe4000fffe0ff */
[----:B------:R-:W-:Y:S01]  /*1b70*/  UIADD3.X UR27, UPT, UPT, URZ, UR15, URZ, UP0, !UPT ;  /* 0x0000000fff1b7290 */ /* 0x000fe200087fe4ff */
[----:B------:R1:W4:Y:S01]  /*1b80*/  SYNCS.PHASECHK.TRANS64.TRYWAIT P0, [UR8+0x18], R2 ;  /* 0x00001802ff0075a7 */ /* 0x0003220008001108 */
[----:B------:R-:W-:Y:S01]  /*1b90*/  ULEA UR8, UR17, UR6, 0xe ;  /* 0x0000000611087291 */ /* 0x000fe2000f8e70ff */
[----:B------:R-:W-:Y:S01]  /*1ba0*/  UMOV UR18, 0x0 ;  /* 0x0000000000127882 */ /* 0x000fe20000000000 */
[----:B------:R-:W-:-:S02]  /*1bb0*/  UMOV UR19, 0x10000000 ;  /* 0x1000000000137882 */ /* 0x000fc40000000000 */
[----:B------:R-:W-:Y:S01]  /*1bc0*/  UIADD3 UR8, UPT, UPT, UR8, 0xe400, URZ ;  /* 0x0000e40008087890 */ /* 0x000fe2000fffe0ff */
[----:B------:R2:W-:Y:S01]  /*1bd0*/  UTMALDG.3D.2CTA [UR32], [UR28], desc[UR18] ;  /* 0x000012201c0075b4 */ /* 0x0005e20008211000 */
[----:B------:R-:W-:Y:S01]  /*1be0*/  UMOV UR10, UR34 ;  /* 0x00000022000a7c82 */ /* 0x000fe20008000000 */
[----:B------:R-:W-:Y:S01]  /*1bf0*/  UMOV UR12, UR36 ;  /* 0x00000024000c7c82 */ /* 0x000fe20008000000 */
[----:B------:R-:W-:Y:S01]  /*1c00*/  UMOV UR9, UR33 ;  /* 0x0000002100097c82 */ /* 0x000fe20008000000 */
[----:B------:R-:W-:Y:S01]  /*1c10*/  UMOV UR25, UR13 ;  /* 0x0000000d00197c82 */ /* 0x000fe20008000000 */
[----:B------:R-:W-:-:S03]  /*1c20*/  UMOV UR17, UR23 ;  /* 0x0000001700117c82 */ /* 0x000fc60008000000 */
[----:B------:R1:W-:Y:S01]  /*1c30*/  UTMALDG.3D.2CTA [UR8], [UR26], desc[UR18] ;  /* 0x000012081a0075b4 */ /* 0x0003e20008211000 */
[----:B--2---:R-:W-:Y:S01]  /*1c40*/  UIADD3 UR34, UPT, UPT, UR34, 0x40, URZ ;  /* 0x0000004022227890 */ /* 0x004fe2000fffe0ff */
[----:B------:R-:W-:Y:S11]  /*1c50*/  BRA.U UP2, `(.L_x_31) ;  /* 0xfffffffd024c7547 */ /* 0x000ff6000b83ffff */
.L_x_25:
[----:B-1----:R-:W-:Y:S01]  /*1c60*/  ULEA UR8, UR23, UR6, 0x3 ;  /* 0x0000000617087291 */ /* 0x002fe2000f8e18ff */
[----:B------:R-:W-:Y:S01]  /*1c70*/  SHF.L.U32 R2, R17, 0x1f, RZ ;  /* 0x0000001f11027819 */ /* 0x000fe200000006ff */
[----:B------:R-:W-:Y:S01]  /*1c80*/  @!P1 SYNCS.ARRIVE.TRANS64.A1T0 RZ, [UR6+0x78], RZ ;  /* 0x000078ffffff99a7 */ /* 0x000fe20008100006 */
[----:B------:R-:W-:-:S06]  /*1c90*/  UISETP.GT.AND UP0, UPT, UR7, UR5, UPT ;  /* 0x000000050700728c */ /* 0x000fcc000bf04270 */
[----:B--2-4-:R1:W2:Y:S03]  /*1ca0*/  SYNCS.PHASECHK.TRANS64.TRYWAIT P0, [UR8+0x18], R2 ;  /* 0x00001802ff0075a7 */ /* 0x0142a60008001108 */
[----:B------:R-:W-:Y:S05]  /*1cb0*/  BRA.U !UP0, `(.L_x_32) ;  /* 0x0000000108c07547 */ /* 0x000fea000b800000 */
[----:B------:R-:W-:Y:S01]  /*1cc0*/  UIADD3 UR26, UPT, UPT, UR24, UR25, URZ ;  /* 0x00000019181a7290 */ /* 0x000fe2000fffe0ff */
[----:B------:R-:W-:-:S11]  /*1cd0*/  UMOV UR27, UR23 ;  /* 0x00000017001b7c82 */ /* 0x000fd60008000000 */
.L_x_38:
[----:B------:R-:W-:Y:S01]  /*1ce0*/  ULEA UR17, UR27, UR6, 0x3 ;  /* 0x000000061b117291 */ /* 0x000fe2000f8e18ff */
[----:B--2---:R-:W-:Y:S01]  /*1cf0*/  @P5 MOV R3, 0xc000 ;  /* 0x0000c00000035802 */ /* 0x004fe20000000f00 */
[----:B-12---:R-:W-:Y:S10]  /*1d00*/  @P0 BRA `(.L_x_33) ;  /* 0x00000000000c0947 */ /* 0x006ff40003800000 */
[----:B------:R-:W-:-:S04]  /*1d10*/  SHF.L.U32 R4, R17, 0x1f, RZ ;  /* 0x0000001f11047819 */ /* 0x000fc800000006ff */
[----:B------:R-:W2:Y:S02]  /*1d20*/  SYNCS.PHASECHK.TRANS64.TRYWAIT P0, [UR17+0x18], R4 ;  /* 0x00001804ff0075a7 */ /* 0x000ea40008001111 */
[----:B--2---:R-:W-:Y:S05]  /*1d30*/  @!P0 BRA `(.L_x_34) ;  /* 0x0000007800948947 */ /* 0x004fea0003800000 */
.L_x_33:
[----:B------:R2:W-:Y:S01]  /*1d40*/  @P5 SYNCS.ARRIVE.TRANS64 RZ, [UR17], R3 ;  /* 0x00000003ffff59a7 */ /* 0x0005e20008000011 */
[----:B------:R-:W-:-:S04]  /*1d50*/  ULOP3.LUT UR8, UR22, 0x2, URZ, 0xfc, !UPT ;  /* 0x0000000216087892 */ /* 0x000fc8000f8efcff */
[----:B------:R-:W-:-:S09]  /*1d60*/  UISETP.NE.AND UP0, UPT, UR8, 0x2, UPT ;  /* 0x000000020800788c */ /* 0x000fd2000bf05270 */
[----:B------:R-:W-:Y:S05]  /*1d70*/  BRA.U UP0, `(.L_x_35) ;  /* 0x0000000100047547 */ /* 0x000fea000b800000 */
[----:B------:R-:W-:Y:S05]  /*1d80*/  BPT.TRAP 0x1 ;  /* 0x000000040000795c */ /* 0x000fea0000300000 */
.L_x_35:
[----:B------:R-:W-:Y:S04]  /*1d90*/  BSSY.RECONVERGENT B0, `(.L_x_36) ;  /* 0x0000003000007945 */ /* 0x000fe80003800200 */
[----:B------:R-:W-:Y:S05]  /*1da0*/  @!P4 BRA `(.L_x_37) ;  /* 0x000000000004c947 */ /* 0x000fea0003800000 */
[----:B------:R-:W-:Y:S05]  /*1db0*/  BPT.TRAP 0x1 ;  /* 0x000000040000795c */ /* 0x000fea0000300000 */
.L_x_37:
[----:B------:R-:W-:Y:S05]  /*1dc0*/  BSYNC.RECONVERGENT B0 ;  /* 0x0000000000007941 */ /* 0x000fea0003800200 */
.L_x_36:
        /* <DEDUP_REMOVED lines=9> */
[----:B------:R-:W-:Y:S02]  /*1e60*/  USHF.L.U32 UR18, UR25, 0x6, URZ ;  /* 0x0000000619127899 */ /* 0x000fe400080006ff */
[----:B------:R-:W-:Y:S01]  /*1e70*/  ULOP3.LUT UR17, UR17, 0xfefffff8, URZ, 0xc0, !UPT ;  /* 0xfefffff811117892 */ /* 0x000fe2000f8ec0ff */
[----:B-1----:R-:W-:Y:S01]  /*1e80*/  SHF.L.U32 R2, R17, 0x1f, RZ ;  /* 0x0000001f11027819 */ /* 0x002fe200000006ff */
[----:B------:R-:W-:Y:S02]  /*1e90*/  UIADD3 UR16, UPT, UPT, UR16, 0x8400, URZ ;  /* 0x0000840010107890 */ /* 0x000fe4000fffe0ff */
[----:B------:R-:W-:Y:S01]  /*1ea0*/  UIADD3.X UR33, UPT, UPT, URZ, UR15, URZ, UP1, !UPT ;  /* 0x0000000fff217290 */ /* 0x000fe20008ffe4ff */
[----:B------:R4:W1:Y:S01]  /*1eb0*/  SYNCS.PHASECHK.TRANS64.TRYWAIT P0, [UR8+0x18], R2 ;  /* 0x00001802ff0075a7 */ /* 0x0008620008001108 */
[----:B------:R-:W-:-:S02]  /*1ec0*/  ULEA UR8, UR27, UR6, 0xe ;  /* 0x000000061b087291 */ /* 0x000fc4000f8e70ff */
[----:B------:R-:W-:Y:S02]  /*1ed0*/  UIADD3.X UR31, UPT, UPT, URZ, UR15, URZ, UP0, !UPT ;  /* 0x0000000fff1f7290 */ /* 0x000fe400087fe4ff */
[----:B------:R-:W-:Y:S01]  /*1ee0*/  UIADD3 UR8, UPT, UPT, UR8, 0xe400, URZ ;  /* 0x0000e40008087890 */ /* 0x000fe2000fffe0ff */
[----:B------:R-:W-:Y:S01]  /*1ef0*/  UMOV UR28, 0x0 ;  /* 0x00000000001c7882 */ /* 0x000fe20000000000 */
[----:B------:R-:W-:Y:S01]  /*1f00*/  UMOV UR29, 0x10000000 ;  /* 0x10000000001d7882 */ /* 0x000fe20000000000 */
[----:B------:R-:W-:Y:S01]  /*1f10*/  UMOV UR19, UR35 ;  /* 0x0000002300137c82 */ /* 0x000fe20008000000 */
[----:B------:R-:W-:Y:S01]  /*1f20*/  UMOV UR20, UR36 ;  /* 0x0000002400147c82 */ /* 0x000fe20008000000 */
[----:B------:R-:W-:Y:S01]  /*1f30*/  UMOV UR12, UR36 ;  /* 0x00000024000c7c82 */ /* 0x000fe20008000000 */
[----:B------:R-:W-:Y:S01]  /*1f40*/  UMOV UR9, UR17 ;  /* 0x0000001100097c82 */ /* 0x000fe20008000000 */
[----:B------:R-:W-:Y:S01]  /*1f50*/  UMOV UR10, UR18 ;  /* 0x00000012000a7c82 */ /* 0x000fe20008000000 */
[----:B------:R4:W-:Y:S01]  /*1f60*/  UTMALDG.3D.2CTA [UR16], [UR32], desc[UR28] ;  /* 0x00001c10200075b4 */ /* 0x0009e20008211000 */
[----:B------:R-:W-:Y:S01]  /*1f70*/  UIADD3 UR25, UPT, UPT, UR25, 0x1, URZ ;  /* 0x0000000119197890 */ /* 0x000fe2000fffe0ff */
[----:B------:R-:W-:-:S03]  /*1f80*/  UMOV UR27, UR23 ;  /* 0x00000017001b7c82 */ /* 0x000fc60008000000 */
[----:B------:R-:W-:Y:S01]  /*1f90*/  UISETP.NE.AND UP0, UPT, UR25, UR26, UPT ;  /* 0x0000001a1900728c */ /* 0x000fe2000bf05270 */
[----:B------:R4:W-:Y:S08]  /*1fa0*/  UTMALDG.3D.2CTA [UR8], [UR30], desc[UR28] ;  /* 0x00001c081e0075b4 */ /* 0x0009f00008211000 */
[----:B----4-:R-:W-:Y:S05]  /*1fb0*/  BRA.U UP0, `(.L_x_38) ;  /* 0xfffffffd00487547 */ /* 0x010fea000b83ffff */
.L_x_32:
[C---:B-1----:R-:W-:Y:S01]  /*1fc0*/  LEA R2, R16.reuse, UR6, 0x3 ;  /* 0x0000000610027c11 */ /* 0x042fe2000f8e18ff */
[----:B------:R-:W-:Y:S01]  /*1fd0*/  NOP ;  /* 0x0000000000007918 */ /* 0x000fe20000000000 */
[----:B--2---:R-:W-:Y:S02]  /*1fe0*/  SHF.L.U32 R3, R13, 0x1f, RZ ;  /* 0x0000001f0d037819 */ /* 0x004fe400000006ff */
[----:B------:R-:W-:Y:S02]  /*1ff0*/  LEA R4, R16, UR6, 0x4 ;  /* 0x0000000610047c11 */ /* 0x000fe4000f8e20ff */
[----:B------:R-:W1:Y:S02]  /*2000*/  SYNCS.PHASECHK.TRANS64.TRYWAIT P0, [R2+URZ+0x80], R3 ;  /* 0x00008003020075a7 */ /* 0x000e6400080011ff */
[----:B-1----:R-:W-:Y:S05]  /*2010*/  @!P0 BRA `(.L_x_39) ;  /* 0x0000007400f48947 */ /* 0x002fea0003800000 */
.L_x_151:
[----:B------:R-:W2:Y:S01]  /*2020*/  LDS.128 R4, [R4+0x110] ;  /* 0x0001100004047984 */ /* 0x000ea20000000c00 */
[----:B------:R-:W-:Y:S01]  /*2030*/  ISETP.GE.AND P0, PT, R40, 0x1, PT ;  /* 0x000000012800780c */ /* 0x000fe20003f06270 */
[----:B-1----:R-:W-:Y:S01]  /*2040*/  VIADD R2, R2, 0x90 ;  /* 0x0000009002027836 */ /* 0x002fe20000000000 */
[----:B------:R-:W-:Y:S01]  /*2050*/  @!PT LDS RZ, [RZ] ;  /* 0x00000000fffff984 */ /* 0x000fe20000000800 */
[----:B------:R-:W-:Y:S01]  /*2060*/  @!PT LDS RZ, [RZ] ;  /* 0x00000000fffff984 */ /* 0x000fe20000000800 */
[----:B------:R-:W-:Y:S01]  /*2070*/  @!PT LDS RZ, [RZ] ;  /* 0x00000000fffff984 */ /* 0x000fe20000000800 */
[----:B------:R-:W-:Y:S01]  /*2080*/  @!PT LDS RZ, [RZ] ;  /* 0x00000000fffff984 */ /* 0x000fe20000000800 */
[----:B------:R1:W-:Y:S06]  /*2090*/  MEMBAR.ALL.CTA ;  /* 0x0000000000007992 */ /* 0x0003ec0000008000 */
[----:B-1----:R-:W1:Y:S01]  /*20a0*/  FENCE.VIEW.ASYNC.S ;  /* 0x00000000000073c6 */ /* 0x002e620000000000 */
[----:B------:R-:W-:-:S04]  /*20b0*/  PRMT R2, RZ, 0x654, R2 ;  /* 0x00000654ff027816 */ /* 0x000fc80000000002 */
[----:B-1----:R1:W-:Y:S01]  /*20c0*/  SYNCS.ARRIVE.TRANS64.RED.A1T0 RZ, [R2+URZ], RZ ;  /* 0x000000ff02ff79a7 */ /* 0x0023e200081004ff */
[----:B--2---:R-:W-:-:S13]  /*20d0*/  LOP3.LUT P2, RZ, R6, 0x1, RZ, 0xc0, !PT ;  /* 0x0000000106ff7812 */ /* 0x004fda000784c0ff */
[----:B------:R-:W-:Y:S01]  /*20e0*/  @P2 SHF.R.U32.HI R3, RZ, 0x10, R5 ;  /* 0x00000010ff032819 */ /* 0x000fe20000011605 */
[----:B------:R-:W-:Y:S01]  /*20f0*/  VOTEU.ANY UP0, P2 ;  /* 0x0000000000ff7886 */ /* 0x000fe20001000100 */
[----:B------:R-:W-:Y:S02]  /*2100*/  @P2 MOV R10, R4 ;  /* 0x00000004000a2202 */ /* 0x000fe40000000f00 */
[----:B------:R-:W-:Y:S02]  /*2110*/  @P2 R2UR.BROADCAST UR8, R3 ;  /* 0x00000000030822ca */ /* 0x000fe400008e0000 */
[----:B------:R-:W-:-:S11]  /*2120*/  @P2 LOP3.LUT R9, R5, 0xffff, RZ, 0xc0, !PT ;  /* 0x0000ffff05092812 */ /* 0x000fd600078ec0ff */
[----:B------:R-:W-:Y:S01]  /*2130*/  @UP0 UMOV UR36, UR8 ;  /* 0x0000000800240c82 */ /* 0x000fe20008000000 */
[----:B-1----:R-:W-:Y:S05]  /*2140*/  @!P0 BRA `(.L_x_40) ;  /* 0x0000000000b88947 */ /* 0x002fea0003800000 */
[----:B------:R-:W3:Y:S01]  /*2150*/  LDC.64 R4, c[0x0][0xb18] ;  /* 0x0002c600ff047b82 */ /* 0x000ee20000000a00 */
[----:B------:R-:W-:-:S07]  /*2160*/  ISETP.NE.AND P3, PT, R40, 0x1, PT ;  /* 0x000000012800780c */ /* 0x000fce0003f65270 */
[----:B------:R-:W1:Y:S08]  /*2170*/  LDC.64 R6, c[0x0][0xb10] ;  /* 0x0002c400ff067b82 */ /* 0x000e700000000a00 */
[----:B------:R-:W2:Y:S08]  /*2180*/  LDC R14, c[0x0][0xb20] ;  /* 0x0002c800ff0e7b82 */ /* 0x000eb00000000800 */
[----:B------:R-:W4:Y:S01]  /*2190*/  LDC R15, c[0x0][0xb0c] ;  /* 0x0002c300ff0f7b82 */ /* 0x000f220000000800 */
[----:B---3--:R-:W-:Y:S01]  /*21a0*/  IMAD.HI.U32 R21, R0, R5, RZ ;  /* 0x0000000500157227 */ /* 0x008fe200078e00ff */
[----:B------:R-:W-:-:S03]  /*21b0*/  ISETP.NE.AND P0, PT, R4, 0x1, PT ;  /* 0x000000010400780c */ /* 0x000fc60003f05270 */
[----:B------:R-:W-:-:S03]  /*21c0*/  IMAD.HI.U32 R5, R9, R5, RZ ;  /* 0x0000000509057227 */ /* 0x000fc600078e00ff */
[----:B------:R-:W3:Y:S01]  /*21d0*/  LDC.64 R2, c[0x0][0xb28] ;  /* 0x0002ca00ff027b82 */ /* 0x000ee20000000a00 */
[----:B-1----:R-:W-:-:S04]  /*21e0*/  IMAD.HI.U32 R22, R8, R6, RZ ;  /* 0x0000000608167227 */ /* 0x002fc800078e00ff */
[----:B------:R-:W-:Y:S01]  /*21f0*/  IMAD.HI.U32 R23, R10, R6, RZ ;  /* 0x000000060a177227 */ /* 0x000fe200078e00ff */
[----:B------:R-:W-:Y:S02]  /*2200*/  SHF.R.U32.HI R22, RZ, R7, R22 ;  /* 0x00000007ff167219 */ /* 0x000fe40000011616 */
[-C--:B--2---:R-:W-:Y:S02]  /*2210*/  SHF.R.U32.HI R21, RZ, R14.reuse, R21 ;  /* 0x0000000eff157219 */ /* 0x084fe40000011615 */
[----:B------:R-:W-:Y:S02]  /*2220*/  SHF.R.U32.HI R5, RZ, R14, R5 ;  /* 0x0000000eff057219 */ /* 0x000fe40000011605 */
[----:B------:R-:W-:Y:S02]  /*2230*/  SEL R21, R0, R21, !P0 ;  /* 0x0000001500157207 */ /* 0x000fe40004000000 */
[----:B------:R-:W-:Y:S02]  /*2240*/  SHF.R.U32.HI R23, RZ, R7, R23 ;  /* 0x00000007ff177219 */ /* 0x000fe40000011617 */
[----:B----4-:R-:W-:-:S02]  /*2250*/  ISETP.NE.AND P1, PT, R15, 0x1, PT ;  /* 0x000000010f00780c */ /* 0x010fc40003f25270 */
[----:B------:R-:W-:Y:S02]  /*2260*/  SEL R5, R9, R5, !P0 ;  /* 0x0000000509057207 */ /* 0x000fe40004000000 */
[----:B------:R-:W-:Y:S02]  /*2270*/  SEL R22, R8, R22, !P1 ;  /* 0x0000001608167207 */ /* 0x000fe40004800000 */
[----:B------:R-:W-:Y:S01]  /*2280*/  SEL R23, R10, R23, !P1 ;  /* 0x000000170a177207 */ /* 0x000fe20004800000 */
[----:B---3--:R-:W-:-:S04]  /*2290*/  IMAD.HI.U32 R20, R21, R2, RZ ;  /* 0x0000000215147227 */ /* 0x008fc800078e00ff */
        /* <DEDUP_REMOVED lines=10> */
[----:B------:R-:W-:-:S04]  /*2340*/  @!P0 IMAD.HI.U32 R7, R23, R2, RZ ;  /* 0x0000000217078227 */ /* 0x000fc800078e00ff */
[----:B------:R-:W-:Y:S01]  /*2350*/  IMAD.MOV R2, RZ, RZ, -R6 ;  /* 0x000000ffff027224 */ /* 0x000fe200078e0a06 */
[----:B------:R-:W-:Y:S02]  /*2360*/  @!P0 SHF.R.U32.HI R3, RZ, R3, R7 ;  /* 0x00000003ff038219 */ /* 0x000fe40000011607 */
[----:B------:R-:W-:Y:S01]  /*2370*/  IADD3 R7, PT, PT, -R5, RZ, RZ ;  /* 0x000000ff05077210 */ /* 0x000fe20007ffe1ff */
[----:B------:R-:W-:Y:S01]  /*2380*/  IMAD R2, R40, R2, R5 ;  /* 0x0000000228027224 */ /* 0x000fe200078e0205 */
        /* <DEDUP_REMOVED lines=10> */
.L_x_40:
[----:B------:R-:W1:Y:S02]  /*2430*/  LDCU UR8, c[0x0][0xb30] ;  /* 0x00016600ff0877ac */ /* 0x000e640008000800 */
[----:B-1----:R-:W-:-:S09]  /*2440*/  UISETP.NE.AND UP0, UPT, UR8, 0x1, UPT ;  /* 0x000000010800788c */ /* 0x002fd2000bf05270 */
[----:B------:R-:W-:Y:S05]  /*2450*/  BRA.U UP0, `(.L_x_41) ;  /* 0x0000000100407547 */ /* 0x000fea000b800000 */
[----:B------:R-:W1:Y:S08]  /*2460*/  LDC.64 R4, c[0x0][0xb10] ;  /* 0x0002c400ff047b82 */ /* 0x000e700000000a00 */
[----:B------:R-:W2:Y:S08]  /*2470*/  LDC.64 R2, c[0x0][0xb18] ;  /* 0x0002c600ff027b82 */ /* 0x000eb00000000a00 */
[----:B------:R-:W4:Y:S08]  /*2480*/  LDC R6, c[0x0][0xb20] ;  /* 0x0002c800ff067b82 */ /* 0x000f300000000800 */
[----:B------:R-:W3:Y:S01]  /*2490*/  LDC R7, c[0x0][0xb0c] ;  /* 0x0002c300ff077b82 */ /* 0x000ee20000000800 */
[----:B-1----:R-:W-:-:S05]  /*24a0*/  IMAD.HI.U32 R4, R10, R4, RZ ;  /* 0x000000040a047227 */ /* 0x002fca00078e00ff */
[----:B------:R-:W-:Y:S01]  /*24b0*/  SHF.R.U32.HI R4, RZ, R5, R4 ;  /* 0x00000005ff047219 */ /* 0x000fe20000011604 */
[----:B--2---:R-:W-:Y:S01]  /*24c0*/  IMAD.HI.U32 R3, R9, R3, RZ ;  /* 0x0000000309037227 */ /* 0x004fe200078e00ff */
[----:B------:R-:W-:-:S04]  /*24d0*/  ISETP.NE.AND P0, PT, R2, 0x1, PT ;  /* 0x000000010200780c */ /* 0x000fc80003f05270 */
[----:B----4-:R-:W-:-:S04]  /*24e0*/  SHF.R.U32.HI R3, RZ, R6, R3 ;  /* 0x00000006ff037219 */ /* 0x010fc80000011603 */
[----:B------:R-:W-:Y:S02]  /*24f0*/  SEL R3, R9, R3, !P0 ;  /* 0x0000000309037207 */ /* 0x000fe40004000000 */
[----:B---3--:R-:W-:-:S04]  /*2500*/  ISETP.NE.AND P1, PT, R7, 0x1, PT ;  /* 0x000000010700780c */ /* 0x008fc80003f25270 */
[----:B------:R-:W-:-:S05]  /*2510*/  SEL R4, R10, R4, !P1 ;  /* 0x000000040a047207 */ /* 0x000fca0004800000 */
[----:B------:R-:W-:Y:S02]  /*2520*/  IMAD.IADD R5, R3, 0x1, -R4 ;  /* 0x0000000103057824 */ /* 0x000fe400078e0a04 */
[----:B------:R-:W-:Y:S02]  /*2530*/  IMAD.IADD R3, R4, 0x1, -R3 ;  /* 0x0000000104037824 */ /* 0x000fe400078e0a03 */
[----:B------:R-:W-:Y:S02]  /*2540*/  IMAD R10, R5, R7, R10 ;  /* 0x00000007050a7224 */ /* 0x000fe400078e020a */
[----:B------:R-:W-:-:S07]  /*2550*/  IMAD R9, R3, R2, R9 ;  /* 0x0000000203097224 */ /* 0x000fce00078e0209 */
.L_x_41:
[----:B------:R-:W-:Y:S01]  /*2560*/  VIADD R16, R16, 0x1 ;  /* 0x0000000110107836 */ /* 0x000fe20000000000 */
[----:B------:R-:W-:Y:S01]  /*2570*/  PLOP3.LUT P1, PT, PT, PT, PT, 0x80, 0x8 ;  /* 0x000000000008781c */ /* 0x000fe20003f2f070 */
[----:B------:R-:W-:Y:S02]  /*2580*/  IMAD.IADD R14, R10, 0x1, R91 ;  /* 0x000000010a0e7824 */ /* 0x000fe400078e025b */
[----:B------:R-:W-:Y:S01]  /*2590*/  IMAD.IADD R15, R9, 0x1, R90 ;  /* 0x00000001090f7824 */ /* 0x000fe200078e025a */
[----:B------:R-:W-:-:S04]  /*25a0*/  ISETP.NE.AND P0, PT, R16, 0x2, PT ;  /* 0x000000021000780c */ /* 0x000fc80003f05270 */
[----:B------:R-:W-:Y:S02]  /*25b0*/  SEL R2, RZ, 0x1, P0 ;  /* 0x00000001ff027807 */ /* 0x000fe40000000000 */
[----:B------:R-:W-:Y:S02]  /*25c0*/  SEL R16, R16, RZ, P0 ;  /* 0x000000ff10107207 */ /* 0x000fe40000000000 */
[----:B------:R-:W-:Y:S01]  /*25d0*/  LOP3.LUT R13, R13, R2, RZ, 0x3c, !PT ;  /* 0x000000020d0d7212 */ /* 0x000fe200078e3cff */
[----:B------:R-:W-:Y:S06]  /*25e0*/  @P2 BRA `(.L_x_42) ;  /* 0xfffffff000582947 */ /* 0x000fec000383ffff */
[----:B------:R-:W-:Y:S01]  /*25f0*/  UIADD3 UR6, UPT, UPT, UR6, 0x18, URZ ;  /* 0x0000001806067890 */ /* 0x000fe2000fffe0ff */
[----:B------:R-:W-:-:S03]  /*2600*/  SHF.L.U32 R2, R17, 0x1f, RZ ;  /* 0x0000001f11027819 */ /* 0x000fc600000006ff */
[----:B------:R-:W-:-:S09]  /*2610*/  ULEA UR4, UR23, UR6, 0x3 ;  /* 0x0000000617047291 */ /* 0x000fd2000f8e18ff */
[----:B------:R-:W1:Y:S02]  /*2620*/  SYNCS.PHASECHK.TRANS64.TRYWAIT P0, [UR4], R2 ;  /* 0x00000002ff0075a7 */ /* 0x000e640008001104 */
[----:B-1----:R-:W-:Y:S05]  /*2630*/  @!P0 BRA `(.L_x_43) ;  /* 0x0000007000808947 */ /* 0x002fea0003800000 */
.L_x_153:
[----:B------:R-:W-:-:S04]  /*2640*/  UIADD3 UR5, UPT, UPT, UR23, 0x1, URZ ;  /* 0x0000000117057890 */ /* 0x000fc8000fffe0ff */
[----:B------:R-:W-:-:S04]  /*2650*/  UISETP.NE.AND UP0, UPT, UR5, 0x3, UPT ;  /* 0x000000030500788c */ /* 0x000fc8000bf05270 */
[----:B------:R-:W-:Y:S02]  /*2660*/  USEL UR7, URZ, 0x1, UP0 ;  /* 0x00000001ff077887 */ /* 0x000fe40008000000 */
[----:B------:R-:W-:-:S04]  /*2670*/  USEL UR5, UR5, URZ, UP0 ;  /* 0x000000ff05057287 */ /* 0x000fc80008000000 */
[----:B------:R-:W-:Y:S01]  /*2680*/  ULEA UR4, UR5, UR6, 0x3 ;  /* 0x0000000605047291 */ /* 0x000fe2000f8e18ff */
[----:B------:R-:W-:-:S04]  /*2690*/  LOP3.LUT R17, R17, UR7, RZ, 0x3c, !PT ;  /* 0x0000000711117c12 */ /* 0x000fc8000f8e3cff */
[----:B-1----:R-:W-:-:S04]  /*26a0*/  SHF.L.U32 R2, R17, 0x1f, RZ ;  /* 0x0000001f11027819 */ /* 0x002fc800000006ff */
[----:B------:R-:W1:Y:S02]  /*26b0*/  SYNCS.PHASECHK.TRANS64.TRYWAIT P0, [UR4], R2 ;  /* 0x00000002ff0075a7 */ /* 0x000e640008001104 */
[----:B-1----:R-:W-:Y:S05]  /*26c0*/  @!P0 BRA `(.L_x_44) ;  /* 0x0000007000748947 */ /* 0x002fea0003800000 */
.L_x_155:
[----:B------:R-:W-:-:S04]  /*26d0*/  UIADD3 UR5, UPT, UPT, UR5, 0x1, URZ ;  /* 0x0000000105057890 */ /* 0x000fc8000fffe0ff */
[----:B------:R-:W-:-:S04]  /*26e0*/  UISETP.NE.AND UP0, UPT, UR5, 0x3, UPT ;  /* 0x000000030500788c */ /* 0x000fc8000bf05270 */
[----:B------:R-:W-:Y:S02]  /*26f0*/  USEL UR4, URZ, 0x1, UP0 ;  /* 0x00000001ff047887 */ /* 0x000fe40008000000 */
[----:B------:R-:W-:-:S04]  /*2700*/  USEL UR5, UR5, URZ, UP0 ;  /* 0x000000ff05057287 */ /* 0x000fc80008000000 */
[----:B------:R-:W-:Y:S01]  /*2710*/  ULEA UR5, UR5, UR6, 0x3 ;  /* 0x0000000605057291 */ /* 0x000fe2000f8e18ff */
[----:B-1----:R-:W-:-:S04]  /*2720*/  LOP3.LUT R2, R17, UR4, RZ, 0x3c, !PT ;  /* 0x0000000411027c12 */ /* 0x002fc8000f8e3cff */
[----:B------:R-:W-:Y:S01]  /*2730*/  SHF.L.U32 R2, R2, 0x1f, RZ ;  /* 0x0000001f02027819 */ /* 0x000fe200000006ff */
[----:B---3--:R-:W-:-:S07]  /*2740*/  IMAD.U32 R0, RZ, RZ, UR5 ;  /* 0x00000005ff007e24 */ /* 0x008fce000f8e00ff */
.L_x_45:
[----:B-1----:R1:W2:Y:S02]  /*2750*/  SYNCS.PHASECHK.TRANS64.TRYWAIT P0, [R0+URZ], R2 ;  /* 0x00000002000075a7 */ /* 0x0022a400080011ff */
[----:B--2---:R-:W-:Y:S05]  /*2760*/  @!P0 NANOSLEEP.SYNCS 0x989680 ;  /* 0x009896800000895d */ /* 0x004fea0003900000 */
[----:B------:R-:W2:Y:S02]  /*2770*/  @!P0 SYNCS.PHASECHK.TRANS64 P0, [R0+URZ], R2 ;  /* 0x00000002000085a7 */ /* 0x000ea400080010ff */
[----:B--2---:R-:W-:Y:S05]  /*2780*/  @P0 EXIT ;  /* 0x000000000000094d */ /* 0x004fea0003800000 */
[----:B------:R-:W-:Y:S05]  /*2790*/  BRA `(.L_x_45) ;  /* 0xfffffffc00ec7947 */ /* 0x000fea000383ffff */
.L_x_22:
[----:B------:R-:W-:-:S04]  /*27a0*/  UISETP.NE.AND UP1, UPT, UR37, URZ, UPT ;  /* 0x000000ff2500728c */ /* 0x000fc8000bf25270 */
[----:B------:R-:W-:-:S09]  /*27b0*/  UISETP.NE.OR UP1, UPT, UR10, 0x1, UP1 ;  /* 0x000000010a00788c */ /* 0x000fd20008f25670 */
[----:B------:R-:W-:Y:S05]  /*27c0*/  BRA.U UP1, `(.L_x_46) ;  /* 0x00000005014c7547 */ /* 0x000fea000b800000 */
[----:B------:R-:W-:Y:S01]  /*27d0*/  HFMA2 R11, -RZ, RZ, 0, 0 ;  /* 0x00000000ff0b7431 */ /* 0x000fe200000001ff */
[----:B------:R-:W-:Y:S01]  /*27e0*/  ISETP.GE.U32.AND P2, PT, R10, 0x2, PT ;  /* 0x000000020a00780c */ /* 0x000fe20003f46070 */
[----:B------:R-:W-:Y:S01]  /*27f0*/  IMAD.MOV.U32 R12, RZ, RZ, 0x1 ;  /* 0x00000001ff0c7424 */ /* 0x000fe200078e00ff */
[----:B------:R-:W-:Y:S01]  /*2800*/  CS2R R8, SRZ ;  /* 0x0000000000087805 */ /* 0x000fe2000001ff00 */
[----:B------:R-:W-:Y:S01]  /*2810*/  IMAD.MOV.U32 R3, RZ, RZ, RZ ;  /* 0x000000ffff037224 */ /* 0x000fe200078e00ff */
[----:B------:R-:W-:Y:S01]  /*2820*/  UMOV UR4, 0x400 ;  /* 0x0000040000047882 */ /* 0x000fe20000000000 */
[----:B------:R-:W-:Y:S01]  /*2830*/  UMOV UR6, URZ ;  /* 0x000000ff00067c82 */ /* 0x000fe20008000000 */
[----:B------:R-:W-:-:S12]  /*2840*/  ULEA UR37, UR37, UR4, 0x18 ;  /* 0x0000000425257291 */ /* 0x000fd8000f8ec0ff */
.L_x_50:
[----:B------:R-:W-:Y:S02]  /*2850*/  LEA R0, R3, UR37, 0x3 ;  /* 0x0000002503007c11 */ /* 0x000fe4000f8e18ff */
[----:B------:R-:W-:-:S03]  /*2860*/  SHF.L.U32 R4, R8, 0x1f, RZ ;  /* 0x0000001f08047819 */ /* 0x000fc600000006ff */
[----:B------:R-:W-:Y:S01]  /*2870*/  VIADD R5, R0, 0xf0 ;  /* 0x000000f000057836 */ /* 0x000fe20000000000 */
[----:B------:R-:W1:Y:S02]  /*2880*/  SYNCS.PHASECHK.TRANS64.TRYWAIT P0, [R0+URZ+0xe0], R4 ;  /* 0x0000e004000075a7 */ /* 0x000e6400080011ff */
[----:B-1----:R-:W-:Y:S05]  /*2890*/  @!P0 BRA `(.L_x_47) ;  /* 0x0000007000188947 */ /* 0x002fea0003800000 */
.L_x_156:
[----:B------:R-:W-:Y:S01]  /*28a0*/  ULEA UR5, UR6, UR37, 0x3 ;  /* 0x0000002506057291 */ /* 0x000fe2000f8e18ff */
[----:B-1----:R-:W-:Y:S01]  /*28b0*/  PRMT R0, RZ, 0x654, R5 ;  /* 0x00000654ff007816 */ /* 0x002fe20000000005 */
[----:B------:R-:W-:Y:S01]  /*28c0*/  @!P2 IMAD.MOV.U32 R4, RZ, RZ, 0x10 ;  /* 0x00000010ff04a424 */ /* 0x000fe200078e00ff */
[----:B------:R-:W-:Y:S01]  /*28d0*/  SHF.L.U32 R5, R12, 0x1f, RZ ;  /* 0x0000001f0c057819 */ /* 0x000fe200000006ff */
[----:B------:R-:W-:Y:S01]  /*28e0*/  UIADD3 UR4, UPT, UPT, UR5, 0x80, URZ ;  /* 0x0000008005047890 */ /* 0x000fe2000fffe0ff */
[----:B------:R1:W-:Y:S05]  /*28f0*/  SYNCS.ARRIVE.TRANS64.RED.A1T0 RZ, [R0+URZ], RZ ;  /* 0x000000ff00ff79a7 */ /* 0x0003ea00081004ff */
[----:B------:R-:W-:Y:S01]  /*2900*/  IMAD.U32 R6, RZ, RZ, UR4 ;  /* 0x00000004ff067e24 */ /* 0x000fe2000f8e00ff */
[----:B------:R-:W2:Y:S04]  /*2910*/  SYNCS.PHASECHK.TRANS64.TRYWAIT P0, [UR5+0x90], R5 ;  /* 0x00009005ff0075a7 */ /* 0x000ea80008001105 */
[----:B------:R-:W-:Y:S01]  /*2920*/  PRMT R6, R10, 0x654, R6 ;  /* 0x000006540a067816 */ /* 0x000fe20000000006 */
[----:B-12---:R-:W-:Y:S06]  /*2930*/  @!P0 BRA `(.L_x_48) ;  /* 0x0000007000048947 */ /* 0x006fec0003800000 */
.L_x_158:
[----:B------:R-:W-:Y:S01]  /*2940*/  ULEA UR4, UR6, UR37, 0x4 ;  /* 0x0000002506047291 */ /* 0x000fe2000f8e20ff */
[----:B------:R-:W-:Y:S01]  /*2950*/  SEL R2, R6, R2, !P2 ;  /* 0x0000000206027207 */ /* 0x000fe20005000000 */
[----:B------:R-:W-:Y:S01]  /*2960*/  UIADD3 UR5, UPT, UPT, UR5, 0x80, URZ ;  /* 0x0000008005057890 */ /* 0x000fe2000fffe0ff */
[----:B-1----:R-:W-:Y:S01]  /*2970*/  LEA R0, R11, UR37, 0x3 ;  /* 0x000000250b007c11 */ /* 0x002fe2000f8e18ff */
[----:B------:R-:W-:Y:S01]  /*2980*/  UIADD3 UR4, UPT, UPT, UR4, 0x110, URZ ;  /* 0x0000011004047890 */ /* 0x000fe2000fffe0ff */
[----:B------:R1:W-:Y:S01]  /*2990*/  @!P2 SYNCS.ARRIVE.TRANS64.RED RZ, [R2+URZ], R4 ;  /* 0x0000000402ffa9a7 */ /* 0x0003e200080004ff */
[----:B------:R-:W-:Y:S01]  /*29a0*/  UIADD3 UR6, UPT, UPT, UR6, 0x1, URZ ;  /* 0x0000000106067890 */ /* 0x000fe2000fffe0ff */
[----:B------:R-:W-:-:S03]  /*29b0*/  VIADD R3, R3, 0x1 ;  /* 0x0000000103037836 */ /* 0x000fc60000000000 */
[----:B------:R-:W-:Y:S02]  /*29c0*/  UISETP.NE.AND UP0, UPT, UR6, 0x2, UPT ;  /* 0x000000020600788c */ /* 0x000fe4000bf05270 */
[----:B------:R-:W-:Y:S01]  /*29d0*/  ISETP.NE.AND P0, PT, R3, 0x2, PT ;  /* 0x000000020300780c */ /* 0x000fe20003f05270 */
[----:B------:R-:W-:Y:S06]  /*29e0*/  UGETNEXTWORKID.BROADCAST [UR4], [UR5] ;  /* 0x00000000040073ca */ /* 0x000fec0008000100 */
[----:B------:R-:W-:Y:S02]  /*29f0*/  USEL UR4, URZ, 0x1, UP0 ;  /* 0x00000001ff047887 */ /* 0x000fe40008000000 */
[----:B------:R-:W-:-:S04]  /*2a00*/  USEL UR6, UR6, URZ, UP0 ;  /* 0x000000ff06067287 */ /* 0x000fc80008000000 */
[----:B------:R-:W-:Y:S02]  /*2a10*/  LOP3.LUT R12, R12, UR4, RZ, 0x3c, !PT ;  /* 0x000000040c0c7c12 */ /* 0x000fe4000f8e3cff */
[----:B-1----:R-:W-:-:S04]  /*2a20*/  SHF.L.U32 R4, R9, 0x1f, RZ ;  /* 0x0000001f09047819 */ /* 0x002fc800000006ff */
[----:B------:R-:W1:Y:S02]  /*2a30*/  SYNCS.PHASECHK.TRANS64.TRYWAIT P1, [R0+URZ+0x80], R4 ;  /* 0x00008004000075a7 */ /* 0x000e6400080211ff */
[----:B-1----:R-:W-:Y:S05]  /*2a40*/  @!P1 BRA `(.L_x_49) ;  /* 0x0000006c00d89947 */ /* 0x002fea0003800000 */
.L_x_159:
[----:B-1----:R-:W-:Y:S01]  /*2a50*/  LEA R4, R11, UR37, 0x4 ;  /* 0x000000250b047c11 */ /* 0x002fe2000f8e20ff */
[----:B------:R-:W-:Y:S01]  /*2a60*/  VIADD R0, R0, 0x90 ;  /* 0x0000009000007836 */ /* 0x000fe20000000000 */
[----:B------:R-:W-:Y:S01]  /*2a70*/  SEL R3, R3, RZ, P0 ;  /* 0x000000ff03037207 */ /* 0x000fe20000000000 */
[----:B------:R-:W-:-:S03]  /*2a80*/  VIADD R11, R11, 0x1 ;  /* 0x000000010b0b7836 */ /* 0x000fc60000000000 */
[----:B------:R-:W1:Y:S01]  /*2a90*/  LDS.128 R4, [R4+0x110] ;  /* 0x0001100004047984 */ /* 0x000e620000000c00 */
[----:B------:R-:W-:Y:S02]  /*2aa0*/  PRMT R0, RZ, 0x654, R0 ;  /* 0x00000654ff007816 */ /* 0x000fe40000000000 */
[C---:B------:R-:W-:Y:S01]  /*2ab0*/  ISETP.NE.AND P1, PT, R11.reuse, 0x2, PT ;  /* 0x000000020b00780c */ /* 0x040fe20003f25270 */
[----:B------:R-:W-:Y:S01]  /*2ac0*/  @!PT LDS RZ, [RZ] ;  /* 0x00000000fffff984 */ /* 0x000fe20000000800 */
[----:B------:R-:W-:Y:S01]  /*2ad0*/  @!PT LDS RZ, [RZ] ;  /* 0x00000000fffff984 */ /* 0x000fe20000000800 */
[----:B------:R-:W-:Y:S01]  /*2ae0*/  @!PT LDS RZ, [RZ] ;  /* 0x00000000fffff984 */ /* 0x000fe20000000800 */
[----:B------:R-:W-:Y:S01]  /*2af0*/  @!PT LDS RZ, [RZ] ;  /* 0x00000000fffff984 */ /* 0x000fe20000000800 */
[----:B------:R2:W-:Y:S06]  /*2b00*/  MEMBAR.ALL.CTA ;  /* 0x0000000000007992 */ /* 0x0005ec0000008000 */
[----:B--2---:R-:W2:Y:S01]  /*2b10*/  FENCE.VIEW.ASYNC.S ;  /* 0x00000000000073c6 */ /* 0x004ea20000000000 */
[----:B------:R-:W-:Y:S01]  /*2b20*/  SEL R11, R11, RZ, P1 ;  /* 0x000000ff0b0b7207 */ /* 0x000fe20000800000 */
[----:B--2---:R2:W-:Y:S01]  /*2b30*/  SYNCS.ARRIVE.TRANS64.RED.A1T0 RZ, [R0+URZ], RZ ;  /* 0x000000ff00ff79a7 */ /* 0x0045e200081004ff */
[----:B-1----:R-:W-:-:S02]  /*2b40*/  LOP3.LUT P3, RZ, R6, 0x1, RZ, 0xc0, !PT ;  /* 0x0000000106ff7812 */ /* 0x002fc4000786c0ff */
[----:B------:R-:W-:-:S04]  /*2b50*/  SEL R4, RZ, 0x1, P1 ;  /* 0x00000001ff047807 */ /* 0x000fc80000800000 */
[----:B------:R-:W-:Y:S02]  /*2b60*/  LOP3.LUT R9, R9, R4, RZ, 0x3c, !PT ;  /* 0x0000000409097212 */ /* 0x000fe400078e3cff */
[----:B--2---:R-:W-:-:S04]  /*2b70*/  SEL R0, RZ, 0x1, P0 ;  /* 0x00000001ff007807 */ /* 0x004fc80000000000 */
[----:B------:R-:W-:Y:S01]  /*2b80*/  LOP3.LUT R8, R8, R0, RZ, 0x3c, !PT ;  /* 0x0000000008087212 */ /* 0x000fe200078e3cff */
[----:B------:R-:W-:Y:S06]  /*2b90*/  @P3 BRA `(.L_x_50) ;  /* 0xfffffffc002c3947 */ /* 0x000fec000383ffff */
[----:B------:R-:W-:Y:S01]  /*2ba0*/  ULEA UR5, UR6, UR37, 0x3 ;  /* 0x0000002506057291 */ /* 0x000fe2000f8e18ff */
[----:B------:R-:W-:-:S08]  /*2bb0*/  SHF.L.U32 R2, R12, 0x1f, RZ ;  /* 0x0000001f0c027819 */ /* 0x000fd000000006ff */
[----:B------:R-:W1:Y:S02]  /*2bc0*/  SYNCS.PHASECHK.TRANS64 P0, [UR5+0x90], R2 ;  /* 0x00009002ff0075a7 */ /* 0x000e640008001005 */
[----:B-1----:R-:W-:Y:S05]  /*2bd0*/  @P0 BRA `(.L_x_51) ;  /* 0x0000000000080947 */ /* 0x002fea0003800000 */
[----:B------:R-:W1:Y:S02]  /*2be0*/  SYNCS.PHASECHK.TRANS64.TRYWAIT P0, [UR5+0x90], R2 ;  /* 0x00009002ff0075a7 */ /* 0x000e640008001105 */
[----:B-1----:R-:W-:Y:S05]  /*2bf0*/  @!P0 BRA `(.L_x_52) ;  /* 0x0000006c00808947 */ /* 0x002fea0003800000 */
.L_x_51:
[----:B------:R-:W-:-:S04]  /*2c00*/  UIADD3 UR4, UPT, UPT, UR6, 0x1, URZ ;  /* 0x0000000106047890 */ /* 0x000fc8000fffe0ff */
[----:B------:R-:W-:-:S04]  /*2c10*/  UISETP.NE.AND UP0, UPT, UR4, 0x2, UPT ;  /* 0x000000020400788c */ /* 0x000fc8000bf05270 */
[----:B------:R-:W-:Y:S02]  /*2c20*/  USEL UR7, URZ, 0x1, UP0 ;  /* 0x00000001ff077887 */ /* 0x000fe40008000000 */
[----:B------:R-:W-:-:S04]  /*2c30*/  USEL UR4, UR4, URZ, UP0 ;  /* 0x000000ff04047287 */ /* 0x000fc80008000000 */
[----:B------:R-:W-:Y:S01]  /*2c40*/  ULEA UR4, UR4, UR37, 0x3 ;  /* 0x0000002504047291 */ /* 0x000fe2000f8e18ff */
[----:B-1----:R-:W-:-:S04]  /*2c50*/  LOP3.LUT R2, R12, UR7, RZ, 0x3c, !PT ;  /* 0x000000070c027c12 */ /* 0x002fc8000f8e3cff */
[----:B------:R-:W-:-:S04]  /*2c60*/  SHF.L.U32 R0, R2, 0x1f, RZ ;  /* 0x0000001f02007819 */ /* 0x000fc800000006ff */
[----:B------:R-:W1:Y:S02]  /*2c70*/  SYNCS.PHASECHK.TRANS64 P0, [UR4+0x90], R0 ;  /* 0x00009000ff0075a7 */ /* 0x000e640008001004 */
[----:B-1----:R-:W-:Y:S05]  /*2c80*/  @P0 EXIT ;  /* 0x000000000000094d */ /* 0x002fea0003800000 */
[----:B------:R-:W-:Y:S02]  /*2c90*/  SHF.L.U32 R2, R2, 0x1f, RZ ;  /* 0x0000001f02027819 */ /* 0x000fe400000006ff */
[----:B------:R-:W-:-:S07]  /*2ca0*/  MOV R0, UR4 ;  /* 0x0000000400007c02 */ /* 0x000fce0008000f00 */
.L_x_53:
[----:B-1----:R1:W2:Y:S02]  /*2cb0*/  SYNCS.PHASECHK.TRANS64.TRYWAIT P0, [R0+URZ+0x90], R2 ;  /* 0x00009002000075a7 */ /* 0x0022a400080011ff */
[----:B--2---:R-:W-:Y:S05]  /*2cc0*/  @!P0 NANOSLEEP.SYNCS 0x989680 ;  /* 0x009896800000895d */ /* 0x004fea0003900000 */
[----:B------:R-:W2:Y:S02]  /*2cd0*/  @!P0 SYNCS.PHASECHK.TRANS64 P0, [R0+URZ+0x90], R2 ;  /* 0x00009002000085a7 */ /* 0x000ea400080010ff */
[----:B--2---:R-:W-:Y:S05]  /*2ce0*/  @P0 EXIT ;  /* 0x000000000000094d */ /* 0x004fea0003800000 */
[----:B------:R-:W-:Y:S05]  /*2cf0*/  BRA `(.L_x_53) ;  /* 0xfffffffc00ec7947 */ /* 0x000fea000383ffff */
.L_x_46:
[----:B------:R-:W-:Y:S05]  /*2d00*/  BRA.U UP4, `(.L_x_54) ;  /* 0x0000001104d87547 */ /* 0x000fea000b800000 */
[----:B------:R-:W-:Y:S01]  /*2d10*/  UMOV UR6, 0x40 ;  /* 0x0000004000067882 */ /* 0x000fe20000000000 */
[----:B------:R-:W-:Y:S01]  /*2d20*/  NOP ;  /* 0x0000000000007918 */ /* 0x000fe20000000000 */
[----:B------:R-:W-:Y:S01]  /*2d30*/  ULEA UR6, UR37, UR6, 0x18 ;  /* 0x0000000625067291 */ /* 0x000fe2000f8ec0ff */
[----:B------:R-:W-:Y:S02]  /*2d40*/  UMOV UR7, 0x400 ;  /* 0x0000040000077882 */ /* 0x000fe40000000000 */
[----:B------:R-:W-:-:S06]  /*2d50*/  ULEA UR37, UR37, UR7, 0x18 ;  /* 0x0000000725257291 */ /* 0x000fcc000f8ec0ff */
[----:B------:R-:W1:Y:S02]  /*2d60*/  LDS.U8 R2, [UR6+0x1c] ;  /* 0x00001c06ff027984 */ /* 0x000e640008000000 */
[----:B-1----:R-:W-:-:S13]  /*2d70*/  ISETP.NE.AND P0, PT, R2, RZ, PT ;  /* 0x000000ff0200720c */ /* 0x002fda0003f05270 */
[----:B------:R-:W-:Y:S05]  /*2d80*/  @P0 BRA `(.L_x_55) ;  /* 0x0000000400080947 */ /* 0x000fea0003800000 */
[----:B------:R-:W-:Y:S02]  /*2d90*/  UISETP.NE.U32.AND UP0, UPT, UR5, 0x1, UPT ;  /* 0x000000010500788c */ /* 0x000fe4000bf05070 */
[----:B------:R-:W-:-:S07]  /*2da0*/  UIADD3 UR8, UPT, UPT, UR6, 0x8, URZ ;  /* 0x0000000806087890 */ /* 0x000fce000fffe0ff */
[----:B------:R-:W-:Y:S05]  /*2db0*/  BRA.U !UP0, `(.L_x_56) ;  /* 0x00000001089c7547 */ /* 0x000fea000b800000 */
[----:B------:R-:W-:Y:S01]  /*2dc0*/  ELECT P0, URZ, PT ;  /* 0x0000000000ff782f */ /* 0x000fe20003800000 */
[----:B------:R-:W-:-:S12]  /*2dd0*/  BSSY B0, `(.L_x_56) ;  /* 0x0000025000007945 */ /* 0x000fd80003800000 */
[----:B------:R-:W-:Y:S05]  /*2de0*/  @!P0 BRA `(.L_x_57) ;  /* 0x00000000008c8947 */ /* 0x000fea0003800000 */
[----:B------:R-:W-:-:S05]  /*2df0*/  UMOV UR7, 0x10 ;  /* 0x0000001000077882 */ /* 0x000fca0000000000 */
[----:B------:R-:W-:Y:S04]  /*2e00*/  DEPBAR.LE SB1, 0x36 ;  /* 0x00009d800000791a */ /* 0x000fe80000000000 */
[----:B------:R-:W1:Y:S02]  /*2e10*/  UTCATOMSWS.2CTA.FIND_AND_SET.ALIGN UP1, UR7, UR7 ;  /* 0x00000007000775e3 */ /* 0x000e640008220800 */
[----:B-1----:R-:W-:Y:S01]  /*2e20*/  MOV R10, UR7 ;  /* 0x00000007000a7c02 */ /* 0x002fe20008000f00 */
[----:B------:R-:W-:Y:S06]  /*2e30*/  BRA.U UP1, `(.L_x_58) ;  /* 0x0000000101187547 */ /* 0x000fec000b800000 */
.L_x_59:
[----:B------:R-:W-:Y:S05]  /*2e40*/  NANOSLEEP 0x64 ;  /* 0x000000640000795d */ /* 0x000fea0003800000 */
[----:B------:R-:W-:-:S05]  /*2e50*/  UMOV UR7, 0x10 ;  /* 0x0000001000077882 */ /* 0x000fca0000000000 */
[----:B------:R-:W-:Y:S04]  /*2e60*/  DEPBAR.LE SB1, 0x36 ;  /* 0x00009d800000791a */ /* 0x000fe80000000000 */
[----:B------:R-:W1:Y:S02]  /*2e70*/  UTCATOMSWS.2CTA.FIND_AND_SET.ALIGN UP1, UR7, UR7 ;  /* 0x00000007000775e3 */ /* 0x000e640008220800 */
[----:B-1----:R-:W-:Y:S01]  /*2e80*/  MOV R10, UR7 ;  /* 0x00000007000a7c02 */ /* 0x002fe20008000f00 */
[----:B------:R-:W-:Y:S05]  /*2e90*/  BRA.U !UP1, `(.L_x_59) ;  /* 0xfffffffd09e87547 */ /* 0x000fea000b83ffff */
.L_x_58:
[----:B------:R-:W1:Y:S01]  /*2ea0*/  LDS R5, [UR6+0x10] ;  /* 0x00001006ff057984 */ /* 0x000e620008000800 */
[----:B------:R-:W-:Y:S01]  /*2eb0*/  IMAD.U32 R3, RZ, RZ, UR37 ;  /* 0x00000025ff037e24 */ /* 0x000fe2000f8e00ff */
[----:B------:R-:W-:-:S03]  /*2ec0*/  MOV R2, UR4 ;  /* 0x0000000400027c02 */ /* 0x000fc60008000f00 */
[----:B------:R-:W-:Y:S01]  /*2ed0*/  VIADD R3, R3, 0x130 ;  /* 0x0000013003037836 */ /* 0x000fe20000000000 */
[----:B-1----:R-:W-:-:S04]  /*2ee0*/  SHF.L.U32 R5, R5, 0x1f, RZ ;  /* 0x0000001f05057819 */ /* 0x002fc800000006ff */
[----:B------:R-:W1:Y:S02]  /*2ef0*/  SYNCS.PHASECHK.TRANS64.TRYWAIT P0, [UR6+0x8], R5 ;  /* 0x00000805ff0075a7 */ /* 0x000e640008001106 */
[----:B-1----:R-:W-:Y:S05]  /*2f00*/  @P0 BRA `(.L_x_60) ;  /* 0x0000000000080947 */ /* 0x002fea0003800000 */
[----:B------:R-:W1:Y:S02]  /*2f10*/  SYNCS.PHASECHK.TRANS64.TRYWAIT P0, [UR6+0x8], R5 ;  /* 0x00000805ff0075a7 */ /* 0x000e640008001106 */
[----:B-1----:R-:W-:Y:S05]  /*2f20*/  @!P0 BRA `(.L_x_61) ;  /* 0x0000006800cc8947 */ /* 0x002fea0003800000 */
.L_x_60:
[----:B-1----:R-:W-:Y:S01]  /*2f30*/  HFMA2 R4, -RZ, RZ, 0, 5.9604644775390625e-08 ;  /* 0x00000001ff047431 */ /* 0x002fe200000001ff */
[----:B------:R-:W-:Y:S01]  /*2f40*/  UPRMT UR7, UR4, 0x654, UR8 ;  /* 0x0000065404077896 */ /* 0x000fe20008000008 */
[----:B------:R-:W-:Y:S01]  /*2f50*/  IMAD.MOV.U32 R7, RZ, RZ, 0xffff ;  /* 0x0000ffffff077424 */ /* 0x000fe200078e00ff */
[----:B------:R-:W-:Y:S01]  /*2f60*/  PRMT R2, R2, 0x654, R3 ;  /* 0x0000065402027816 */ /* 0x000fe20000000003 */
[----:B------:R-:W-:Y:S02]  /*2f70*/  IMAD.MOV.U32 R5, RZ, RZ, 0x4 ;  /* 0x00000004ff057424 */ /* 0x000fe400078e00ff */
[----:B------:R-:W-:Y:S01]  /*2f80*/  IMAD.SHL.U32 R9, R10, 0x20, RZ ;  /* 0x000000200a097824 */ /* 0x000fe200078e00ff */
[----:B------:R-:W-:Y:S02]  /*2f90*/  MOV R3, UR7 ;  /* 0x0000000700037c02 */ /* 0x000fe40008000f00 */
[-C--:B------:R-:W-:Y:S01]  /*2fa0*/  SHF.L.U32 R7, R7, R10.reuse, RZ ;  /* 0x0000000a07077219 */ /* 0x080fe200000006ff */
[----:B------:R1:W-:Y:S01]  /*2fb0*/  SYNCS.ARRIVE.TRANS64.RED RZ, [UR7], R5 ;  /* 0x00000005ffff79a7 */ /* 0x0003e20008000407 */
[----:B------:R-:W-:Y:S01]  /*2fc0*/  SHF.L.U32 R6, R4, R10, RZ ;  /* 0x0000000a04067219 */ /* 0x000fe200000006ff */
[----:B------:R1:W-:Y:S04]  /*2fd0*/  STS [UR37+0x130], R9 ;  /* 0x00013009ff007988 */ /* 0x0003e80008000825 */
[----:B------:R1:W-:Y:S04]  /*2fe0*/  STAS [R2.64], R10 ;  /* 0x0000000a02007dbd */ /* 0x0003e8000c0008ff */
[----:B------:R1:W-:Y:S04]  /*2ff0*/  ATOMS.OR RZ, [UR6+0x14], R7 ;  /* 0x00001407ffff798c */ /* 0x0003e8000b000006 */
[----:B------:R1:W-:Y:S04]  /*3000*/  ATOMS.OR RZ, [UR6+0x18], R6 ;  /* 0x00001806ffff798c */ /* 0x0003e8000b000006 */
[----:B------:R1:W-:Y:S02]  /*3010*/  ATOMS.XOR RZ, [UR6+0x10], R4 ;  /* 0x00001004ffff798c */ /* 0x0003e4000b800006 */
.L_x_57:
[----:B------:R-:W-:Y:S05]  /*3020*/  BSYNC B0 ;  /* 0x0000000000007941 */ /* 0x000fea0003800000 */
.L_x_56:
[----:B------:R-:W-:Y:S05]  /*3030*/  BRA.U UP0, `(.L_x_62) ;  /* 0x00000001006c7547 */ /* 0x000fea000b800000 */
[----:B------:R-:W-:-:S03]  /*3040*/  UMOV UR7, 0xffffffff ;  /* 0xffffffff00077882 */ /* 0x000fc60000000000 */
[----:B------:R-:W-:Y:S05]  /*3050*/  BRA.DIV UR7, `(.L_x_63) ;  /* 0x0000006a07987947 */ /* 0x000fea000b800000 */
[----:B------:R-:W-:-:S13]  /*3060*/  ELECT P6, URZ, PT ;  /* 0x0000000000ff782f */ /* 0x000fda00038c0000 */
.L_x_163:
[----:B------:R-:W-:Y:S05]  /*3070*/  @!P6 BRA `(.L_x_62) ;  /* 0x00000000005ce947 */ /* 0x000fea0003800000 */
[----:B-1----:R-:W1:Y:S02]  /*3080*/  LDS R3, [UR6+0x10] ;  /* 0x00001006ff037984 */ /* 0x002e640008000800 */
[----:B-1----:R-:W-:-:S04]  /*3090*/  SHF.L.U32 R3, R3, 0x1f, RZ ;  /* 0x0000001f03037819 */ /* 0x002fc800000006ff */
[----:B------:R-:W1:Y:S02]  /*30a0*/  SYNCS.PHASECHK.TRANS64.TRYWAIT P0, [UR6+0x8], R3 ;  /* 0x00000803ff0075a7 */ /* 0x000e640008001106 */
[----:B-1----:R-:W-:Y:S05]  /*30b0*/  @P0 BRA `(.L_x_64) ;  /* 0x0000000000080947 */ /* 0x002fea0003800000 */
[----:B------:R-:W1:Y:S02]  /*30c0*/  SYNCS.PHASECHK.TRANS64.TRYWAIT P0, [UR6+0x8], R3 ;  /* 0x00000803ff0075a7 */ /* 0x000e640008001106 */
[----:B-1----:R-:W-:Y:S05]  /*30d0*/  @!P0 BRA `(.L_x_65) ;  /* 0x0000006800988947 */ /* 0x002fea0003800000 */
.L_x_64:
[----:B------:R-:W2:Y:S01]  /*30e0*/  LDS R5, [UR37+0x130] ;  /* 0x00013025ff057984 */ /* 0x000ea20008000800 */
[----:B-1----:R-:W-:Y:S02]  /*30f0*/  HFMA2 R2, -RZ, RZ, 0, 5.9604644775390625e-08 ;  /* 0x00000001ff027431 */ /* 0x002fe400000001ff */
[----:B------:R-:W-:Y:S01]  /*3100*/  IMAD.MOV.U32 R3, RZ, RZ, 0xffff ;  /* 0x0000ffffff037424 */ /* 0x000fe200078e00ff */
[----:B------:R-:W-:Y:S01]  /*3110*/  UPRMT UR7, UR4, 0x654, UR8 ;  /* 0x0000065404077896 */ /* 0x000fe20008000008 */
[----:B--2---:R-:W-:-:S03]  /*3120*/  IMAD.SHL.U32 R4, R5, 0x20, RZ ;  /* 0x0000002005047824 */ /* 0x004fc600078e00ff */
[-C--:B------:R-:W-:Y:S02]  /*3130*/  SHF.L.U32 R3, R3, R5.reuse, RZ ;  /* 0x0000000503037219 */ /* 0x080fe400000006ff */
[----:B------:R-:W-:Y:S01]  /*3140*/  SHF.L.U32 R5, R2, R5, RZ ;  /* 0x0000000502057219 */ /* 0x000fe200000006ff */
[----:B------:R2:W-:Y:S04]  /*3150*/  STS [UR37+0x130], R4 ;  /* 0x00013004ff007988 */ /* 0x0005e80008000825 */
[----:B------:R2:W-:Y:S04]  /*3160*/  ATOMS.OR RZ, [UR6+0x14], R3 ;  /* 0x00001403ffff798c */ /* 0x0005e8000b000006 */
[----:B------:R2:W-:Y:S01]  /*3170*/  ATOMS.OR RZ, [UR6+0x18], R5 ;  /* 0x00001805ffff798c */ /* 0x0005e2000b000006 */
[----:B------:R-:W-:Y:S03]  /*3180*/  SYNCS.ARRIVE.TRANS64.RED.A1T0 RZ, [UR7], RZ ;  /* 0x000000ffffff79a7 */ /* 0x000fe60008100407 */
[----:B------:R2:W-:Y:S01]  /*3190*/  ATOMS.XOR RZ, [UR6+0x10], R2 ;  /* 0x00001002ffff798c */ /* 0x0005e2000b800006 */
[----:B------:R-:W-:Y:S05]  /*31a0*/  BRA `(.L_x_62) ;  /* 0x0000000000107947 */ /* 0x000fea0003800000 */
.L_x_55:
[----:B------:R-:W-:-:S05]  /*31b0*/  MOV R2, 0xffffffff ;  /* 0xffffffff00027802 */ /* 0x000fca0000000f00 */
[----:B------:R1:W-:Y:S02]  /*31c0*/  STS [UR37+0x130], R2 ;  /* 0x00013002ff007988 */ /* 0x0003e40008000825 */
[----:B-1----:R-:W-:Y:S02]  /*31d0*/  MOV R2, 0x31f0 ;  /* 0x000031f000027802 */ /* 0x002fe40000000f00 */
[----:B-----5:R-:W-:Y:S05]  /*31e0*/  CALL.REL.NOINC `($__internal_1_$__cuda_sm10x_tcgen05_guardrail_trap_phase_invalid_during_alloc) ;  /* 0x00000070006c7944 */ /* 0x020fea0003c00000 */
.L_x_62:
[----:B------:R-:W-:Y:S05]  /*31f0*/  WARPSYNC.ALL ;  /* 0x0000000000007948 */ /* 0x000fea0003800000 */
[----:B------:R-:W3:Y:S01]  /*3200*/  S2UR UR7, SR_CgaCtaId ;  /* 0x00000000000779c3 */ /* 0x000ee20000008800 */
[----:B------:R-:W-:Y:S01]  /*3210*/  UMOV UR6, 0x400 ;  /* 0x0000040000067882 */ /* 0x000fe20000000000 */
[----:B------:R-:W-:-:S06]  /*3220*/  NOP ;  /* 0x0000000000007918 */ /* 0x000fcc0000000000 */
[----:B------:R-:W-:Y:S06]  /*3230*/  BAR.ARV 0x6, 0xa0 ;  /* 0x0182800000007b1d */ /* 0x000fec0000002000 */
[----:B------:R-:W4:Y:S01]  /*3240*/  LDCU UR8, c[0x0][0x38c] ;  /* 0x00007180ff0877ac */ /* 0x000f220008000800 */
[----:B------:R-:W-:Y:S01]  /*3250*/  LOP3.LUT R0, R0, 0xffff, RZ, 0xc0, !PT ;  /* 0x0000ffff00007812 */ /* 0x000fe200078ec0ff */
[----:B-1----:R-:W-:Y:S01]  /*3260*/  IMAD.MOV.U32 R9, RZ, RZ, 0x1 ;  /* 0x00000001ff097424 */ /* 0x002fe200078e00ff */
[----:B------:R-:W-:Y:S01]  /*3270*/  LOP3.LUT R8, R8, 0xffff, RZ, 0xc0, !PT ;  /* 0x0000ffff08087812 */ /* 0x000fe200078ec0ff */
[----:B------:R-:W-:Y:S01]  /*3280*/  UMOV UR19, URZ ;  /* 0x000000ff00137c82 */ /* 0x000fe20008000000 */
[----:B------:R-:W-:Y:S01]  /*3290*/  R2UR UR11, R0 ;  /* 0x00000000000b72ca */ /* 0x000fe200000e0000 */
[----:B------:R-:W-:Y:S01]  /*32a0*/  UMOV UR18, URZ ;  /* 0x000000ff00127c82 */ /* 0x000fe20008000000 */
[----:B------:R-:W-:Y:S01]  /*32b0*/  R2UR UR12, R8 ;  /* 0x00000000080c72ca */ /* 0x000fe200000e0000 */
[----:B------:R-:W-:Y:S01]  /*32c0*/  IMAD.MOV.U32 R8, RZ, RZ, RZ ;  /* 0x000000ffff087224 */ /* 0x000fe200078e00ff */
[----:B------:R-:W-:Y:S01]  /*32d0*/  UMOV UR17, URZ ;  /* 0x000000ff00117c82 */ /* 0x000fe20008000000 */
[----:B---3--:R-:W-:-:S02]  /*32e0*/  ULEA UR7, UR7, UR6, 0x18 ;  /* 0x0000000607077291 */ /* 0x008fc4000f8ec0ff */
[----:B------:R-:W-:Y:S02]  /*32f0*/  UISETP.NE.AND UP2, UPT, UR5, URZ, UPT ;  /* 0x000000ff0500728c */ /* 0x000fe4000bf45270 */
[----:B------:R-:W-:Y:S02]  /*3300*/  UIADD3 UR13, UPT, UPT, UR7, 0x8400, URZ ;  /* 0x00008400070d7890 */ /* 0x000fe4000fffe0ff */
[----:B------:R-:W-:Y:S02]  /*3310*/  UIADD3 UR14, UPT, UPT, UR7, 0xe400, URZ ;  /* 0x0000e400070e7890 */ /* 0x000fe4000fffe0ff */
[----:B----4-:R-:W-:Y:S01]  /*3320*/  UIADD3 UR8, UPT, UPT, UR8, 0x3f, URZ ;  /* 0x0000003f08087890 */ /* 0x010fe2000fffe0ff */
[----:B--2---:R-:W1:Y:S01]  /*3330*/  LDS R2, [UR7+0x130] ;  /* 0x00013007ff027984 */ /* 0x004e620008000800 */
[----:B------:R-:W-:Y:S02]  /*3340*/  USHF.R.U32.HI UR13, URZ, 0x4, UR13 ;  /* 0x00000004ff0d7899 */ /* 0x000fe4000801160d */
[----:B------:R-:W-:-:S02]  /*3350*/  USHF.R.S32.HI UR6, URZ, 0x1f, UR8 ;  /* 0x0000001fff067899 */ /* 0x000fc40008011408 */
[----:B------:R-:W-:Y:S02]  /*3360*/  USHF.R.U32.HI UR14, URZ, 0x4, UR14 ;  /* 0x00000004ff0e7899 */ /* 0x000fe4000801160e */
[----:B------:R-:W-:Y:S02]  /*3370*/  ULEA.HI UR6, UR6, UR8, URZ, 0x6 ;  /* 0x0000000806067291 */ /* 0x000fe4000f8f30ff */
[----:B------:R-:W-:Y:S02]  /*3380*/  ULOP3.LUT UR13, UR13, 0x3fff, URZ, 0xc0, !UPT ;  /* 0x00003fff0d0d7892 */ /* 0x000fe4000f8ec0ff */
[----:B------:R-:W-:Y:S02]  /*3390*/  USHF.R.S32.HI UR6, URZ, 0x6, UR6 ;  /* 0x00000006ff067899 */ /* 0x000fe40008011406 */
[----:B------:R-:W-:Y:S02]  /*33a0*/  ULOP3.LUT UR14, UR14, 0x3fff, URZ, 0xc0, !UPT ;  /* 0x00003fff0e0e7892 */ /* 0x000fe4000f8ec0ff */
[----:B------:R-:W-:Y:S01]  /*33b0*/  UISETP.LT.AND UP0, UPT, UR6, 0x1, UPT ;  /* 0x000000010600788c */ /* 0x000fe2000bf01270 */
[----:B------:R-:W-:Y:S01]  /*33c0*/  UMOV UR28, 0x0 ;  /* 0x00000000001c7882 */ /* 0x000fe20000000000 */
[----:B------:R-:W-:Y:S01]  /*33d0*/  UMOV UR29, 0x8400490 ;  /* 0x08400490001d7882 */ /* 0x000fe20000000000 */
[----:B------:R-:W-:-:S02]  /*33e0*/  ULOP3.LUT UR13, UR13, 0x10000, URZ, 0xfc, !UPT ;  /* 0x000100000d0d7892 */ /* 0x000fc4000f8efcff */
[----:B------:R-:W-:Y:S02]  /*33f0*/  ULOP3.LUT UR14, UR14, 0x10000, URZ, 0xfc, !UPT ;  /* 0x000100000e0e7892 */ /* 0x000fe4000f8efcff */
[----:B------:R-:W-:Y:S01]  /*3400*/  USEL UR20, UR6, 0x1, !UP0 ;  /* 0x0000000106147887 */ /* 0x000fe2000c000000 */
[----:B------:R-:W-:Y:S01]  /*3410*/  UMOV UR26, 0x0 ;  /* 0x00000000001a7882 */ /* 0x000fe20000000000 */
[----:B------:R-:W-:Y:S01]  /*3420*/  UMOV UR27, 0x8400490 ;  /* 0x08400490001b7882 */ /* 0x000fe20000000000 */
[----:B------:R-:W-:Y:S01]  /*3430*/  UMOV UR24, 0x0 ;  /* 0x0000000000187882 */ /* 0x000fe20000000000 */
[----:B------:R-:W-:Y:S01]  /*3440*/  UMOV UR25, 0x8400490 ;  /* 0x0840049000197882 */ /* 0x000fe20000000000 */
[----:B------:R-:W-:Y:S01]  /*3450*/  UMOV UR22, 0x0 ;  /* 0x0000000000167882 */ /* 0x000fe20000000000 */
[----:B------:R-:W-:Y:S01]  /*3460*/  UMOV UR23, 0x8400490 ;  /* 0x0840049000177882 */ /* 0x000fe20000000000 */
[----:B-1----:R-:W-:Y:S02]  /*3470*/  R2UR UR21, R2 ;  /* 0x00000000021572ca */ /* 0x002fe400000e0000 */
[----:B------:R-:W-:-:S13]  /*3480*/  CS2R R2, SRZ ;  /* 0x0000000000027805 */ /* 0x000fda000001ff00 */
.L_x_73:
[C---:B------:R-:W-:Y:S02]  /*3490*/  LEA R0, R8.reuse, UR7, 0x3 ;  /* 0x0000000708007c11 */ /* 0x040fe4000f8e18ff */
[----:B------:R-:W-:Y:S02]  /*34a0*/  SHF.L.U32 R4, R3, 0x1f, RZ ;  /* 0x0000001f03047819 */ /* 0x000fe400000006ff */
[----:B------:R-:W-:Y:S02]  /*34b0*/  LEA R5, R8, UR7, 0x4 ;  /* 0x0000000708057c11 */ /* 0x000fe4000f8e20ff */
[----:B------:R-:W1:Y:S02]  /*34c0*/  SYNCS.PHASECHK.TRANS64.TRYWAIT P0, [R0+URZ+0x80], R4 ;  /* 0x00008004000075a7 */ /* 0x000e6400080011ff */
[----:B-1-34-:R-:W-:Y:S05]  /*34d0*/  @!P0 BRA `(.L_x_66) ;  /* 0x0000006400b08947 */ /* 0x01afea0003800000 */
.L_x_164:
[----:B-1----:R-:W1:Y:S01]  /*34e0*/  LDS.128 R4, [R5+0x110] ;  /* 0x0001100005047984 */ /* 0x002e620000000c00 */
[----:B------:R-:W-:Y:S02]  /*34f0*/  VIADD R0, R0, 0x90 ;  /* 0x0000009000007836 */ /* 0x000fe40000000000 */
[----:B------:R-:W-:Y:S01]  /*3500*/  VIADD R8, R8, 0x1 ;  /* 0x0000000108087836 */ /* 0x000fe20000000000 */
[----:B------:R-:W-:Y:S01]  /*3510*/  @!PT LDS RZ, [RZ] ;  /* 0x00000000fffff984 */ /* 0x000fe20000000800 */
[----:B------:R-:W-:Y:S01]  /*3520*/  @!PT LDS RZ, [RZ] ;  /* 0x00000000fffff984 */ /* 0x000fe20000000800 */
[----:B------:R-:W-:Y:S01]  /*3530*/  @!PT LDS RZ, [RZ] ;  /* 0x00000000fffff984 */ /* 0x000fe20000000800 */
[----:B------:R-:W-:Y:S01]  /*3540*/  @!PT LDS RZ, [RZ] ;  /* 0x00000000fffff984 */ /* 0x000fe20000000800 */
[----:B------:R2:W-:Y:S06]  /*3550*/  MEMBAR.ALL.CTA ;  /* 0x0000000000007992 */ /* 0x0005ec0000008000 */
[----:B--2---:R-:W2:Y:S01]  /*3560*/  FENCE.VIEW.ASYNC.S ;  /* 0x00000000000073c6 */ /* 0x004ea20000000000 */
[----:B------:R-:W-:-:S04]  /*3570*/  PRMT R0, RZ, 0x654, R0 ;  /* 0x00000654ff007816 */ /* 0x000fc80000000000 */
[----:B--2---:R2:W-:Y:S01]  /*3580*/  SYNCS.ARRIVE.TRANS64.RED.A1T0 RZ, [R0+URZ], RZ ;  /* 0x000000ff00ff79a7 */ /* 0x0045e200081004ff */
[----:B-1----:R-:W-:Y:S01]  /*3590*/  LOP3.LUT P1, RZ, R6, 0x1, RZ, 0xc0, !PT ;  /* 0x0000000106ff7812 */ /* 0x002fe2000782c0ff */
[----:B--2---:R-:W-:-:S12]  /*35a0*/  BRA.U UP2, `(.L_x_67) ;  /* 0x0000000502087547 */ /* 0x004fd8000b800000 */
[----:B------:R-:W1:Y:S01]  /*35b0*/  LDCU UR8, c[0x0][0x38c] ;  /* 0x00007180ff0877ac */ /* 0x000e620008000800 */
[----:B------:R-:W-:Y:S02]  /*35c0*/  PLOP3.LUT P2, PT, PT, PT, PT, 0x80, 0x8 ;  /* 0x000000000008781c */ /* 0x000fe40003f4f070 */
[----:B------:R-:W-:Y:S01]  /*35d0*/  SHF.L.U32 R4, R9, 0x1f, RZ ;  /* 0x0000001f09047819 */ /* 0x000fe200000006ff */
[----:B------:R-:W-:Y:S02]  /*35e0*/  ULEA UR9, UR19, UR7, 0x3 ;  /* 0x0000000713097291 */ /* 0x000fe4000f8e18ff */
[----:B------:R-:W-:Y:S02]  /*35f0*/  ULEA UR10, UR19, UR21, 0x7 ;  /* 0x00000015130a7291 */ /* 0x000fe4000f8e38ff */
[----:B-1----:R-:W-:-:S06]  /*3600*/  UISETP.GE.AND UP0, UPT, UR8, 0x1, UPT ;  /* 0x000000010800788c */ /* 0x002fcc000bf06270 */
[----:B------:R-:W-:-:S05]  /*3610*/  PLOP3.LUT P0, PT, PT, PT, UP0, 0x80, 0x8 ;  /* 0x000000000008781c */ /* 0x000fca0003f0f008 */
[----:B------:R-:W-:-:S08]  /*3620*/  @UP0 ULEA UR8, UR18, UR7, 0x3 ;  /* 0x0000000712080291 */ /* 0x000fd0000f8e18ff */
[----:B------:R-:W-:-:S04]  /*3630*/  @P0 SHF.L.U32 R0, R2, 0x1f, RZ ;  /* 0x0000001f02000819 */ /* 0x000fc800000006ff */
[----:B------:R1:W2:Y:S01]  /*3640*/  @P0 SYNCS.PHASECHK.TRANS64.TRYWAIT P2, [UR8], R0 ;  /* 0x00000000ff0005a7 */ /* 0x0002a20008041108 */
[----:B------:R-:W3:Y:S02]  /*3650*/  SYNCS.PHASECHK.TRANS64.TRYWAIT P0, [UR9+0xc0], R4 ;  /* 0x0000c004ff0075a7 */ /* 0x000ee40008001109 */
[----:B-123--:R-:W-:Y:S05]  /*3660*/  @!P0 BRA `(.L_x_68) ;  /* 0x0000006400608947 */ /* 0x00efea0003800000 */
.L_x_166:
[----:B------:R-:W-:Y:S01]  /*3670*/  UMOV UR16, UR17 ;  /* 0x0000001100107c82 */ /* 0x000fe20008000000 */
[----:B------:R-:W-:Y:S05]  /*3680*/  BRA.U !UP0, `(.L_x_69) ;  /* 0x0000000108c07547 */ /* 0x000fea000b800000 */
[----:B------:R-:W-:Y:S02]  /*3690*/  UIADD3 UR16, UPT, UPT, UR20, UR17, URZ ;  /* 0x0000001114107290 */ /* 0x000fe4000fffe0ff */
[----:B------:R-:W-:Y:S01]  /*36a0*/  UPLOP3.LUT UP3, UPT, UPT, UPT, UPT, 0x40, 0x4 ;  /* 0x000000000004789c */ /* 0x000fe20003f6e870 */
[----:B------:R-:W-:Y:S01]  /*36b0*/  UMOV UR15, UR6 ;  /* 0x00000006000f7c82 */ /* 0x000fe20008000000 */
[----:B------:R-:W-:-:S09]  /*36c0*/  UMOV UR46, UR18 ;  /* 0x00000012002e7c82 */ /* 0x000fd20008000000 */
.L_x_72:
[----:B--2---:R-:W-:Y:S01]  /*36d0*/  ULEA UR8, UR46, UR7, 0x3 ;  /* 0x000000072e087291 */ /* 0x004fe2000f8e18ff */
[----:B---3--:R-:W-:Y:S11]  /*36e0*/  @P2 BRA `(.L_x_70) ;  /* 0x00000000000c2947 */ /* 0x008ff60003800000 */
[----:B-1----:R-:W-:Y:S04]  /*36f0*/  SHF.L.U32 R4, R2, 0x1f, RZ ;  /* 0x0000001f02047819 */ /* 0x002fe800000006ff */
[----:B------:R-:W1:Y:S02]  /*3700*/  SYNCS.PHASECHK.TRANS64.TRYWAIT P0, [UR8], R4 ;  /* 0x00000004ff0075a7 */ /* 0x000e640008001108 */
[----:B-1----:R-:W-:Y:S05]  /*3710*/  @!P0 BRA `(.L_x_71) ;  /* 0x00000064004c8947 */ /* 0x002fea0003800000 */
.L_x_70:
[----:B------:R-:W-:Y:S01]  /*3720*/  UISETP.NE.AND UP0, UPT, UR15, 0x1, UPT ;  /* 0x000000010f00788c */ /* 0x000fe2000bf05270 */
[----:B------:R-:W-:Y:S01]  /*3730*/  PLOP3.LUT P2, PT, PT, PT, PT, 0x80, 0x8 ;  /* 0x000000000008781c */ /* 0x000fe20003f4f070 */
[----:B------:R-:W-:Y:S02]  /*3740*/  UIADD3 UR18, UPT, UPT, UR46, 0x1, URZ ;  /* 0x000000012e127890 */ /* 0x000fe4000fffe0ff */
[----:B------:R-:W-:Y:S02]  /*3750*/  ULEA UR32, UR46, UR14, 0xa ;  /* 0x0000000e2e207291 */ /* 0x000fe4000f8e50ff */
[----:B------:R-:W-:Y:S01]  /*3760*/  UISETP.NE.AND UP1, UPT, UR18, 0x3, UPT ;  /* 0x000000031200788c */ /* 0x000fe2000bf25270 */
[----:B------:R-:W-:Y:S01]  /*3770*/  PLOP3.LUT P0, PT, PT, PT, UP0, 0x80, 0x8 ;  /* 0x000000000008781c */ /* 0x000fe20003f0f008 */
[----:B------:R-:W-:Y:S02]  /*3780*/  UIADD3 UR44, UPT, UPT, UR32, 0x2, URZ ;  /* 0x00000002202c7890 */ /* 0x000fe4000fffe0ff */
[----:B------:R-:W-:Y:S02]  /*3790*/  USEL UR31, URZ, 0x1, UP1 ;  /* 0x00000001ff1f7887 */ /* 0x000fe40008800000 */
[----:B------:R-:W-:Y:S02]  /*37a0*/  USEL UR18, UR18, URZ, UP1 ;  /* 0x000000ff12127287 */ /* 0x000fe40008800000 */
[----:B------:R-:W-:Y:S02]  /*37b0*/  UIADD3 UR40, UPT, UPT, UR32, 0x4, URZ ;  /* 0x0000000420287890 */ /* 0x000fe4000fffe0ff */
[----:B------:R-:W-:Y:S01]  /*37c0*/  @UP0 ULEA UR30, UR18, UR7, 0x3 ;  /* 0x00000007121e0291 */ /* 0x000fe2000f8e18ff */
[----:B------:R-:W-:Y:S01]  /*37d0*/  LOP3.LUT R2, R2, UR31, RZ, 0x3c, !PT ;  /* 0x0000001f02027c12 */ /* 0x000fe2000f8e3cff */
[----:B------:R-:W-:Y:S02]  /*37e0*/  UIADD3 UR36, UPT, UPT, UR32, 0x6, URZ ;  /* 0x0000000620247890 */ /* 0x000fe4000fffe0ff */
[----:B------:R-:W-:Y:S01]  /*37f0*/  UIADD3 UR8, UPT, UPT, UR8, 0x18, URZ ;  /* 0x0000001808087890 */ /* 0x000fe2000fffe0ff */
[----:B-1----:R-:W-:Y:S01]  /*3800*/  @P0 SHF.L.U32 R0, R2, 0x1f, RZ ;  /* 0x0000001f02000819 */ /* 0x002fe200000006ff */
[----:B------:R-:W-:Y:S02]  /*3810*/  UIADD3 UR17, UPT, UPT, UR17, 0x1, URZ ;  /* 0x0000000111117890 */ /* 0x000fe4000fffe0ff */
[----:B------:R-:W-:Y:S01]  /*3820*/  UIADD3 UR15, UPT, UPT, UR15, -0x1, URZ ;  /* 0xffffffff0f0f7890 */ /* 0x000fe2000fffe0ff */
[----:B------:R2:W3:Y:S01]  /*3830*/  @P0 SYNCS.PHASECHK.TRANS64.TRYWAIT P2, [UR30], R0 ;  /* 0x00000000ff0005a7 */ /* 0x0004e2000804111e */
[----:B------:R-:W-:Y:S02]  /*3840*/  ULEA UR30, UR46, UR13, 0x9 ;  /* 0x0000000d2e1e7291 */ /* 0x000fe4000f8e48ff */
[----:B------:R-:W-:Y:S02]  /*3850*/  UISETP.NE.AND UP0, UPT, UR17, UR16, UPT ;  /* 0x000000101100728c */ /* 0x000fe4000bf05270 */
[----:B------:R-:W-:Y:S02]  /*3860*/  UIADD3 UR42, UPT, UPT, UR30, 0x2, URZ ;  /* 0x000000021e2a7890 */ /* 0x000fe4000fffe0ff */
[----:B------:R-:W-:Y:S02]  /*3870*/  UIADD3 UR38, UPT, UPT, UR30, 0x4, URZ ;  /* 0x000000041e267890 */ /* 0x000fe4000fffe0ff */
[----:B------:R-:W-:Y:S01]  /*3880*/  UIADD3 UR34, UPT, UPT, UR30, 0x6, URZ ;  /* 0x000000061e227890 */ /* 0x000fe2000fffe0ff */
[----:B------:R-:W-:Y:S01]  /*3890*/  UMOV UR33, 0x40004040 ;  /* 0x4000404000217882 */ /* 0x000fe20000000000 */
[----:B------:R-:W-:Y:S01]  /*38a0*/  UMOV UR31, 0x40004040 ;  /* 0x40004040001f7882 */ /* 0x000fe20000000000 */
[----:B------:R-:W-:Y:S01]  /*38b0*/  UMOV UR45, 0x40004040 ;  /* 0x40004040002d7882 */ /* 0x000fe20000000000 */
[----:B------:R2:W-:Y:S01]  /*38c0*/  UTCHMMA.2CTA gdesc[UR30], gdesc[UR32], tmem[UR10], tmem[UR28], idesc[UR29], UP3 ;  /* 0x00ff1c201e0075ea */ /* 0x0005e20009a0000a */
[----:B------:R-:W-:Y:S01]  /*38d0*/  UPLOP3.LUT UP3, UPT, UPT, UPT, UPT, 0x80, 0x8 ;  /* 0x000000000008789c */ /* 0x000fe20003f6f070 */
[----:B------:R-:W-:Y:S01]  /*38e0*/  UMOV UR43, 0x40004040 ;  /* 0x40004040002b7882 */ /* 0x000fe20000000000 */
[----:B------:R-:W-:Y:S01]  /*38f0*/  UMOV UR41, 0x40004040 ;  /* 0x4000404000297882 */ /* 0x000fe20000000000 */
[----:B------:R2:W-:Y:S01]  /*3900*/  UTCHMMA.2CTA gdesc[UR42], gdesc[UR44], tmem[UR10], tmem[UR26], idesc[UR27], UPT ;  /* 0x00ff1a2c2a0075ea */ /* 0x0005e2000ba0000a */
[----:B------:R-:W-:Y:S01]  /*3910*/  UMOV UR39, 0x40004040 ;  /* 0x4000404000277882 */ /* 0x000fe20000000000 */
[----:B------:R-:W-:Y:S01]  /*3920*/  UMOV UR37, 0x40004040 ;  /* 0x4000404000257882 */ /* 0x000fe20000000000 */
[----:B------:R-:W-:Y:S01]  /*3930*/  UMOV UR35, 0x40004040 ;  /* 0x4000404000237882 */ /* 0x000fe20000000000 */
[----:B------:R2:W-:Y:S01]  /*3940*/  UTCHMMA.2CTA gdesc[UR38], gdesc[UR40], tmem[UR10], tmem[UR24], idesc[UR25], UPT ;  /* 0x00ff1828260075ea */ /* 0x0005e2000ba0000a */
[----:B------:R2:W-:Y:S01]  /*3950*/  UTCHMMA.2CTA gdesc[UR34], gdesc[UR36], tmem[UR10], tmem[UR22], idesc[UR23], UPT ;  /* 0x00ff1624220075ea */ /* 0x0005e2000ba0000a */
[----:B------:R2:W-:Y:S01]  /*3960*/  UTCBAR.2CTA.MULTICAST [UR8], URZ, UR12 ;  /* 0x000000ff080073e9 */ /* 0x0005e2000820080c */
[----:B------:R-:W-:Y:S01]  /*3970*/  UMOV UR46, UR18 ;  /* 0x00000012002e7c82 */ /* 0x000fe20008000000 */
[----:B------:R-:W-:Y:S05]  /*3980*/  BRA.U UP0, `(.L_x_72) ;  /* 0xfffffffd00507547 */ /* 0x000fea000b83ffff */
.L_x_69:
[----:B------:R-:W-:Y:S01]  /*3990*/  UIADD3 UR9, UPT, UPT, UR9, 0xa0, URZ ;  /* 0x000000a009097890 */ /* 0x000fe2000fffe0ff */
[----:B------:R-:W-:-:S08]  /*39a0*/  UMOV UR17, UR16 ;  /* 0x0000001000117c82 */ /* 0x000fd00008000000 */
[----:B------:R4:W-:Y:S01]  /*39b0*/  UTCBAR.2CTA.MULTICAST [UR9], URZ, UR11 ;  /* 0x000000ff090073e9 */ /* 0x0009e2000820080b */
[----:B------:R-:W-:Y:S02]  /*39c0*/  NOP ;  /* 0x0000000000007918 */ /* 0x000fe40000000000 */
.L_x_67:
[----:B------:R-:W-:Y:S01]  /*39d0*/  UIADD3 UR19, UPT, UPT, UR19, 0x1, URZ ;  /* 0x0000000113137890 */ /* 0x000fe2000fffe0ff */
[----:B------:R-:W-:-:S03]  /*39e0*/  ISETP.NE.AND P0, PT, R8, 0x2, PT ;  /* 0x000000020800780c */ /* 0x000fc60003f05270 */
[----:B------:R-:W-:Y:S01]  /*39f0*/  UISETP.NE.AND UP0, UPT, UR19, 0x4, UPT ;  /* 0x000000041300788c */ /* 0x000fe2000bf05270 */
[----:B-12---:R-:W-:Y:S02]  /*3a00*/  SEL R0, RZ, 0x1, P0 ;  /* 0x00000001ff007807 */ /* 0x006fe40000000000 */
[----:B------:R-:W-:Y:S01]  /*3a10*/  SEL R8, R8, RZ, P0 ;  /* 0x000000ff08087207 */ /* 0x000fe20000000000 */
[----:B------:R-:W-:Y:S01]  /*3a20*/  USEL UR8, URZ, 0x1, UP0 ;  /* 0x00000001ff087887 */ /* 0x000fe20008000000 */
[----:B------:R-:W-:Y:S01]  /*3a30*/  LOP3.LUT R3, R3, R0, RZ, 0x3c, !PT ;  /* 0x0000000003037212 */ /* 0x000fe200078e3cff */
[----:B------:R-:W-:-:S04]  /*3a40*/  USEL UR19, UR19, URZ, UP0 ;  /* 0x000000ff13137287 */ /* 0x000fc80008000000 */
[----:B------:R-:W-:Y:S01]  /*3a50*/  LOP3.LUT R9, R9, UR8, RZ, 0x3c, !PT ;  /* 0x0000000809097c12 */ /* 0x000fe2000f8e3cff */
[----:B------:R-:W-:Y:S07]  /*3a60*/  @P1 BRA `(.L_x_73) ;  /* 0xfffffff800881947 */ /* 0x000fee000383ffff */
[----:B------:R-:W1:Y:S01]  /*3a70*/  S2UR UR6, SR_CgaCtaId ;  /* 0x00000000000679c3 */ /* 0x000e620000008800 */
[----:B------:R-:W-:Y:S01]  /*3a80*/  ELECT P0, URZ, PT ;  /* 0x0000000000ff782f */ /* 0x000fe20003800000 */
[----:B------:R-:W-:Y:S01]  /*3a90*/  HFMA2 R0, -RZ, RZ, 0, 5.9604644775390625e-08 ;  /* 0x00000001ff007431 */ /* 0x000fe200000001ff */
[----:B------:R-:W-:-:S05]  /*3aa0*/  UMOV UR8, 0x40 ;  /* 0x0000004000087882 */ /* 0x000fca0000000000 */
[----:B------:R-:W-:Y:S01]  /*3ab0*/  UVIRTCOUNT.DEALLOC.SMPOOL 0x80 ;  /* 0x000000800000784c */ /* 0x000fe20000000000 */
[----:B------:R-:W-:Y:S02]  /*3ac0*/  UISETP.NE.AND UP0, UPT, UR5, URZ, UPT ;  /* 0x000000ff0500728c */ /* 0x000fe4000bf05270 */
[----:B-1----:R-:W-:-:S09]  /*3ad0*/  ULEA UR6, UR6, UR8, 0x18 ;  /* 0x0000000806067291 */ /* 0x002fd2000f8ec0ff */
[----:B------:R1:W-:Y:S01]  /*3ae0*/  @P0 STS.U8 [UR6+0x1c], R0 ;  /* 0x00001c00ff000988 */ /* 0x0003e20008000006 */
[----:B------:R-:W-:Y:S05]  /*3af0*/  BRA.U UP0, `(.L_x_74) ;  /* 0x0000000100a07547 */ /* 0x000fea000b800000 */
[----:B------:R-:W-:Y:S01]  /*3b00*/  UIADD3 UR5, UPT, UPT, UR7, 0xc0, URZ ;  /* 0x000000c007057890 */ /* 0x000fe2000fffe0ff */
[----:B------:R-:W-:-:S03]  /*3b10*/  SHF.L.U32 R2, R9, 0x1f, RZ ;  /* 0x0000001f09027819 */ /* 0x000fc600000006ff */
[----:B------:R-:W-:-:S09]  /*3b20*/  ULEA UR8, UR19, UR5, 0x3 ;  /* 0x0000000513087291 */ /* 0x000fd2000f8e18ff */
[----:B------:R-:W2:Y:S02]  /*3b30*/  SYNCS.PHASECHK.TRANS64.TRYWAIT P0, [UR8], R2 ;  /* 0x00000002ff0075a7 */ /* 0x000ea40008001108 */
[----:B--2---:R-:W-:Y:S05]  /*3b40*/  @!P0 BRA `(.L_x_75) ;  /* 0x0000006000588947 */ /* 0x004fea0003800000 */
.L_x_169:
[----:B----4-:R-:W-:-:S04]  /*3b50*/  UIADD3 UR9, UPT, UPT, UR19, 0x1, URZ ;  /* 0x0000000113097890 */ /* 0x010fc8000fffe0ff */
[----:B------:R-:W-:-:S04]  /*3b60*/  UISETP.NE.AND UP1, UPT, UR9, 0x4, UPT ;  /* 0x000000040900788c */ /* 0x000fc8000bf25270 */
[----:B------:R-:W-:Y:S02]  /*3b70*/  USEL UR10, URZ, 0x1, UP1 ;  /* 0x00000001ff0a7887 */ /* 0x000fe40008800000 */
[----:B------:R-:W-:-:S04]  /*3b80*/  USEL UR9, UR9, URZ, UP1 ;  /* 0x000000ff09097287 */ /* 0x000fc80008800000 */
[----:B------:R-:W-:Y:S01]  /*3b90*/  ULEA UR8, UR9, UR5, 0x3 ;  /* 0x0000000509087291 */ /* 0x000fe2000f8e18ff */
[----:B-1----:R-:W-:-:S04]  /*3ba0*/  LOP3.LUT R2, R9, UR10, RZ, 0x3c, !PT ;  /* 0x0000000a09027c12 */ /* 0x002fc8000f8e3cff */
[----:B------:R-:W-:-:S04]  /*3bb0*/  SHF.L.U32 R3, R2, 0x1f, RZ ;  /* 0x0000001f02037819 */ /* 0x000fc800000006ff */
[----:B------:R-:W1:Y:S02]  /*3bc0*/  SYNCS.PHASECHK.TRANS64.TRYWAIT P0, [UR8], R3 ;  /* 0x00000003ff0075a7 */ /* 0x000e640008001108 */
[----:B-1----:R-:W-:Y:S05]  /*3bd0*/  @!P0 BRA `(.L_x_76) ;  /* 0x00000060004c8947 */ /* 0x002fea0003800000 */
.L_x_171:
        /* <DEDUP_REMOVED lines=9> */
.L_x_173:
[----:B------:R-:W-:-:S04]  /*3c70*/  UIADD3 UR9, UPT, UPT, UR9, 0x1, URZ ;  /* 0x0000000109097890 */ /* 0x000fc8000fffe0ff */
[----:B------:R-:W-:-:S04]  /*3c80*/  UISETP.NE.AND UP1, UPT, UR9, 0x4, UPT ;  /* 0x000000040900788c */ /* 0x000fc8000bf25270 */
[----:B------:R-:W-:Y:S02]  /*3c90*/  USEL UR8, URZ, 0x1, UP1 ;  /* 0x00000001ff087887 */ /* 0x000fe40008800000 */
[----:B------:R-:W-:-:S04]  /*3ca0*/  USEL UR9, UR9, URZ, UP1 ;  /* 0x000000ff09097287 */ /* 0x000fc80008800000 */
[----:B------:R-:W-:Y:S01]  /*3cb0*/  ULEA UR9, UR9, UR5, 0x3 ;  /* 0x0000000509097291 */ /* 0x000fe2000f8e18ff */
[----:B------:R-:W-:-:S04]  /*3cc0*/  LOP3.LUT R2, R2, UR8, RZ, 0x3c, !PT ;  /* 0x0000000802027c12 */ /* 0x000fc8000f8e3cff */
[----:B------:R-:W-:Y:S01]  /*3cd0*/  SHF.L.U32 R2, R2, 0x1f, RZ ;  /* 0x0000001f02027819 */ /* 0x000fe200000006ff */
[----:B-1----:R-:W-:-:S04]  /*3ce0*/  IMAD.U32 R0, RZ, RZ, UR9 ;  /* 0x00000009ff007e24 */ /* 0x002fc8000f8e00ff */
[----:B------:R1:W2:Y:S03]  /*3cf0*/  SYNCS.PHASECHK.TRANS64.TRYWAIT P0, [R0+URZ], R2 ;  /* 0x00000002000075a7 */ /* 0x0002a600080011ff */
[----:B--2---:R-:W-:Y:S05]  /*3d00*/  @!P0 NANOSLEEP.SYNCS 0x989680 ;  /* 0x009896800000895d */ /* 0x004fea0003900000 */
[----:B------:R-:W2:Y:S02]  /*3d10*/  @!P0 SYNCS.PHASECHK.TRANS64 P0, [R0+URZ], R2 ;  /* 0x00000002000085a7 */ /* 0x000ea400080010ff */
[----:B--2---:R-:W-:Y:S05]  /*3d20*/  @P0 BRA `(.L_x_78) ;  /* 0x0000000000200947 */ /* 0x004fea0003800000 */
.L_x_79:
[----:B--2---:R2:W4:Y:S02]  /*3d30*/  SYNCS.PHASECHK.TRANS64.TRYWAIT P0, [R0+URZ], R2 ;  /* 0x00000002000075a7 */ /* 0x00452400080011ff */
[----:B----4-:R-:W-:Y:S05]  /*3d40*/  @!P0 NANOSLEEP.SYNCS 0x989680 ;  /* 0x009896800000895d */ /* 0x010fea0003900000 */
[----:B------:R-:W4:Y:S02]  /*3d50*/  @!P0 SYNCS.PHASECHK.TRANS64 P0, [R0+URZ], R2 ;  /* 0x00000002000085a7 */ /* 0x000f2400080010ff */
[----:B----4-:R-:W-:Y:S05]  /*3d60*/  @!P0 BRA `(.L_x_79) ;  /* 0xfffffffc00f08947 */ /* 0x010fea000383ffff */
[----:B------:R-:W-:Y:S05]  /*3d70*/  BRA `(.L_x_78) ;  /* 0x00000000000c7947 */ /* 0x000fea0003800000 */
.L_x_74:
[----:B------:R-:W-:-:S04]  /*3d80*/  UIADD3 UR5, UPT, UPT, UR7, 0x100, URZ ;  /* 0x0000010007057890 */ /* 0x000fc8000fffe0ff */
[----:B------:R-:W-:-:S09]  /*3d90*/  UPRMT UR5, UR4, 0x654, UR5 ;  /* 0x0000065404057896 */ /* 0x000fd20008000005 */
[----:B------:R-:W-:Y:S03]  /*3da0*/  SYNCS.ARRIVE.TRANS64.RED.A1T0 RZ, [UR5], RZ ;  /* 0x000000ffffff79a7 */ /* 0x000fe60008100405 */
.L_x_78:
[----:B-12---:R-:W-:Y:S01]  /*3db0*/  SHF.L.U32 R2, RZ, 0x1f, RZ ;  /* 0x0000001fff027819 */ /* 0x006fe200000006ff */
[----:B------:R-:W-:Y:S01]  /*3dc0*/  UIADD3 UR5, UPT, UPT, UR7, 0x100, URZ ;  /* 0x0000010007057890 */ /* 0x000fe2000fffe0ff */
[----:B------:R-:W-:Y:S02]  /*3dd0*/  PLOP3.LUT P0, PT, PT, PT, UP0, 0x80, 0x8 ;  /* 0x000000000008781c */ /* 0x000fe40003f0f008 */
[----:B------:R-:W1:Y:S02]  /*3de0*/  SYNCS.PHASECHK.TRANS64.TRYWAIT P1, [UR7+0x100], R2 ;  /* 0x00010002ff0075a7 */ /* 0x000e640008021107 */
[----:B-1----:R-:W-:Y:S09]  /*3df0*/  @!P1 BRA `(.L_x_80) ;  /* 0x0000005c00f49947 */ /* 0x002ff20003800000 */
.L_x_175:
[----:B------:R-:W-:Y:S01]  /*3e00*/  @!UP0 UPRMT UR5, UR4, 0x654, UR5 ;  /* 0x0000065404058896 */ /* 0x000fe20008000005 */
[----:B------:R-:W-:Y:S02]  /*3e10*/  UMOV UR8, 0xffff ;  /* 0x0000ffff00087882 */ /* 0x000fe40000000000 */
[----:B------:R-:W-:-:S06]  /*3e20*/  UMOV UR4, 0x1 ;  /* 0x0000000100047882 */ /* 0x000fcc0000000000 */
[----:B------:R-:W-:Y:S01]  /*3e30*/  @!P0 SYNCS.ARRIVE.TRANS64.RED.A1T0 RZ, [UR5], RZ ;  /* 0x000000ffffff89a7 */ /* 0x000fe20008100405 */
[----:B------:R-:W-:Y:S01]  /*3e40*/  NOP ;  /* 0x0000000000007918 */ /* 0x000fe20000000000 */
[----:B-1----:R-:W1:Y:S01]  /*3e50*/  LDS R0, [UR6+0x14] ;  /* 0x00001406ff007984 */ /* 0x002e620008000800 */
[----:B------:R-:W-:-:S04]  /*3e60*/  ULOP3.LUT UR5, UR21, 0xffff, URZ, 0xc0, !UPT ;  /* 0x0000ffff15057892 */ /* 0x000fc8000f8ec0ff */
[----:B------:R-:W-:-:S04]  /*3e70*/  USHF.R.U32.HI UR5, URZ, 0x5, UR5 ;  /* 0x00000005ff057899 */ /* 0x000fc80008011605 */
[----:B------:R-:W-:Y:S02]  /*3e80*/  USHF.L.U32 UR8, UR8, UR5, URZ ;  /* 0x0000000508087299 */ /* 0x000fe400080006ff */
[----:B------:R-:W-:-:S04]  /*3e90*/  USHF.L.U32 UR4, UR4, UR5, URZ ;  /* 0x0000000504047299 */ /* 0x000fc800080006ff */
[----:B-1----:R-:W-:-:S04]  /*3ea0*/  LOP3.LUT R0, R0, UR8, RZ, 0xc0, !PT ;  /* 0x0000000800007c12 */ /* 0x002fc8000f8ec0ff */
[----:B------:R-:W-:-:S13]  /*3eb0*/  ISETP.NE.AND P0, PT, R0, UR8, PT ;  /* 0x0000000800007c0c */ /* 0x000fda000bf05270 */
[----:B------:R-:W-:Y:S05]  /*3ec0*/  @P0 BRA `(.L_x_81) ;  /* 0x0000000000580947 */ /* 0x000fea0003800000 */
[----:B------:R-:W1:Y:S02]  /*3ed0*/  LDS R0, [UR6+0x18] ;  /* 0x00001806ff007984 */ /* 0x000e640008000800 */
[----:B-1----:R-:W-:-:S04]  /*3ee0*/  LOP3.LUT R0, R0, UR4, RZ, 0xc0, !PT ;  /* 0x0000000400007c12 */ /* 0x002fc8000f8ec0ff */
[----:B------:R-:W-:-:S13]  /*3ef0*/  ISETP.NE.AND P0, PT, R0, UR4, PT ;  /* 0x0000000400007c0c */ /* 0x000fda000bf05270 */
[----:B------:R-:W-:Y:S05]  /*3f00*/  @P0 BRA `(.L_x_82) ;  /* 0x00000000003c0947 */ /* 0x000fea0003800000 */
[----:B------:R-:W1:Y:S01]  /*3f10*/  S2R R2, SR_LANEID ;  /* 0x0000000000027919 */ /* 0x000e620000000000 */
[----:B------:R-:W-:Y:S01]  /*3f20*/  ULOP3.LUT UR8, URZ, UR8, URZ, 0x33, !UPT ;  /* 0x00000008ff087292 */ /* 0x000fe2000f8e33ff */
[----:B------:R-:W-:Y:S02]  /*3f30*/  VOTEU.ANY UR7, UPT, PT ;  /* 0x0000000000077886 */ /* 0x000fe400038e0100 */
[----:B------:R-:W-:-:S03]  /*3f40*/  UFLO.U32 UR7, UR7 ;  /* 0x00000007000772bd */ /* 0x000fc600080e0000 */
[----:B------:R-:W-:-:S04]  /*3f50*/  IMAD.U32 R0, RZ, RZ, UR8 ;  /* 0x00000008ff007e24 */ /* 0x000fc8000f8e00ff */
[----:B------:R2:W3:Y:S02]  /*3f60*/  REDUX UR5, R0 ;  /* 0x00000000000573c4 */ /* 0x0004e40000000000 */
[----:B------:R1:W-:Y:S02]  /*3f70*/  UTCATOMSWS.AND URZ, UR8 ;  /* 0x0000000800ff79e3 */ /* 0x0003e40008000000 */
[----:B-1----:R-:W-:Y:S02]  /*3f80*/  ISETP.EQ.U32.AND P0, PT, R2, UR7, PT ;  /* 0x0000000702007c0c */ /* 0x002fe4000bf02070 */
[----:B--2---:R-:W-:Y:S02]  /*3f90*/  LOP3.LUT R0, RZ, UR4, RZ, 0x33, !PT ;  /* 0x00000004ff007c12 */ /* 0x004fe4000f8e33ff */
[----:B---3--:R-:W-:Y:S02]  /*3fa0*/  MOV R2, UR5 ;  /* 0x0000000500027c02 */ /* 0x008fe40008000f00 */
[----:B------:R-:W1:Y:S07]  /*3fb0*/  REDUX UR4, R0 ;  /* 0x00000000000473c4 */ /* 0x000e6e0000000000 */
[----:B------:R2:W-:Y:S01]  /*3fc0*/  @P0 ATOMS.AND RZ, [UR6+0x14], R2 ;  /* 0x00001402ffff098c */ /* 0x0005e2000a800006 */
[----:B-1----:R-:W-:-:S05]  /*3fd0*/  IMAD.U32 R0, RZ, RZ, UR4 ;  /* 0x00000004ff007e24 */ /* 0x002fca000f8e00ff */
[----:B------:R2:W-:Y:S01]  /*3fe0*/  @P0 ATOMS.AND RZ, [UR6+0x18], R0 ;  /* 0x00001800ffff098c */ /* 0x0005e2000a800006 */
[----:B------:R-:W-:Y:S05]  /*3ff0*/  BRA `(.L_x_83) ;  /* 0x0000000000147947 */ /* 0x000fea0003800000 */
.L_x_82:
[----:B------:R-:W-:Y:S02]  /*4000*/  MOV R2, 0x4020 ;  /* 0x0000402000027802 */ /* 0x000fe40000000f00 */
[----:B---345:R-:W-:Y:S05]  /*4010*/  CALL.REL.NOINC `($__internal_0_$__cuda_sm10x_tcgen05_guardrail_trap_col_being_dealloced_not_returned_by_alloc) ;  /* 0x0000006000d47944 */ /* 0x038fea0003c00000 */
[----:B------:R-:W-:Y:S05]  /*4020*/  BRA `(.L_x_83) ;  /* 0x0000000000087947 */ /* 0x000fea0003800000 */
.L_x_81:
[----:B------:R-:W-:Y:S02]  /*4030*/  MOV R2, 0x4050 ;  /* 0x0000405000027802 */ /* 0x000fe40000000f00 */
[----:B---345:R-:W-:Y:S05]  /*4040*/  CALL.REL.NOINC `($__internal_2_$__cuda_sm10x_tcgen05_guardrail_trap_unallocated_columns_being_dealloced) ;  /* 0x0000006000e07944 */ /* 0x038fea0003c00000 */
.L_x_83:
[----:B------:R-:W-:Y:S01]  /*4050*/  NOP ;  /* 0x0000000000007918 */ /* 0x000fe20000000000 */
[----:B----4-:R-:W-:Y:S05]  /*4060*/  EXIT ;  /* 0x000000000000794d */ /* 0x010fea0003800000 */
.L_x_54:
[----:B------:R-:W-:-:S09]  /*4070*/  UISETP.NE.OR UP5, UPT, UR10, 0x3, !UP5 ;  /* 0x000000030a00788c */ /* 0x000fd2000efa5670 */
[----:B------:R-:W-:Y:S05]  /*4080*/  BRA.U UP5, `(.L_x_84) ;  /* 0x0000001105747547 */ /* 0x000fea000b800000 */
[----:B------:R-:W1:Y:S01]  /*4090*/  LDC R0, c[0x0][0xb30] ;  /* 0x0002cc00ff007b82 */ /* 0x000e620000000800 */
[----:B------:R-:W2:Y:S01]  /*40a0*/  LDCU.64 UR8, c[0x0][0x888] ;  /* 0x00011100ff0877ac */ /* 0x000ea20008000a00 */
[----:B------:R-:W-:Y:S02]  /*40b0*/  HFMA2 R27, -RZ, RZ, 0, 0 ;  /* 0x00000000ff1b7431 */ /* 0x000fe400000001ff */
[----:B------:R-:W-:Y:S01]  /*40c0*/  IMAD.MOV.U32 R29, RZ, RZ, 0x1 ;  /* 0x00000001ff1d7424 */ /* 0x000fe200078e00ff */
[----:B------:R-:W-:Y:S01]  /*40d0*/  MOV R25, 0x2000 ;  /* 0x0000200000197802 */ /* 0x000fe20000000f00 */
[----:B------:R-:W3:Y:S01]  /*40e0*/  LDCU.64 UR4, c[0x0][0x890] ;  /* 0x00011200ff0477ac */ /* 0x000ee20008000a00 */
[----:B------:R-:W-:Y:S01]  /*40f0*/  IMAD.MOV.U32 R28, RZ, RZ, RZ ;  /* 0x000000ffff1c7224 */ /* 0x000fe200078e00ff */
[----:B------:R-:W4:Y:S01]  /*4100*/  LDC R24, c[0x0][0x370] ;  /* 0x0000dc00ff187b82 */ /* 0x000f220000000800 */
[----:B------:R-:W-:Y:S01]  /*4110*/  UMOV UR7, 0x400 ;  /* 0x0000040000077882 */ /* 0x000fe20000000000 */
[----:B------:R-:W-:-:S02]  /*4120*/  UPLOP3.LUT UP1, UPT, UPT, UPT, UPT, 0x40, 0x4 ;  /* 0x000000000004789c */ /* 0x000fc40003f2e870 */
[----:B------:R-:W-:-:S04]  /*4130*/  ULEA UR7, UR37, UR7, 0x18 ;  /* 0x0000000725077291 */ /* 0x000fc8000f8ec0ff */
[----:B------:R-:W4:Y:S01]  /*4140*/  LDC R3, c[0x0][0xb0c] ;  /* 0x0002c300ff037b82 */ /* 0x000f220000000800 */
[----:B------:R-:W-:Y:S02]  /*4150*/  UIADD3 UR13, UPT, UPT, UR7, 0x48, URZ ;  /* 0x00000048070d7890 */ /* 0x000fe4000fffe0ff */
[----:B--2---:R-:W-:Y:S02]  /*4160*/  UISETP.NE.U32.AND UP3, UPT, UR8, URZ, UPT ;  /* 0x000000ff0800728c */ /* 0x004fe4000bf65070 */
[----:B------:R-:W-:Y:S02]  /*4170*/  UIADD3 UR41, UPT, UPT, UR7, 0x30, URZ ;  /* 0x0000003007297890 */ /* 0x000fe4000fffe0ff */
[----:B---3--:R-:W-:Y:S01]  /*4180*/  UISETP.NE.U32.AND UP4, UPT, UR4, URZ, UPT ;  /* 0x000000ff0400728c */ /* 0x008fe2000bf85070 */
[----:B------:R-:W2:Y:S01]  /*4190*/  LDC R18, c[0x0][0xb20] ;  /* 0x0002c800ff127b82 */ /* 0x000ea20000000800 */
[----:B-1----:R-:W-:Y:S01]  /*41a0*/  ISETP.NE.AND P1, PT, R0, 0x1, PT ;  /* 0x000000010000780c */ /* 0x002fe20003f25270 */
[----:B------:R-:W-:-:S02]  /*41b0*/  UISETP.NE.AND.EX UP3, UPT, UR9, URZ, UPT, UP3 ;  /* 0x000000ff0900728c */ /* 0x000fc4000bf65330 */
[----:B------:R-:W-:Y:S02]  /*41c0*/  UIADD3 UR33, UPT, UPT, UR7, 0x38, URZ ;  /* 0x0000003807217890 */ /* 0x000fe4000fffe0ff */
[----:B------:R-:W-:Y:S02]  /*41d0*/  UIADD3 UR25, UPT, UPT, UR7, 0x40, URZ ;  /* 0x0000004007197890 */ /* 0x000fe4000fffe0ff */
[----:B------:R-:W1:Y:S01]  /*41e0*/  LDC.64 R30, c[0x0][0x348] ;  /* 0x0000d200ff1e7b82 */ /* 0x000e620000000a00 */
[----:B------:R-:W-:Y:S02]  /*41f0*/  UPRMT UR13, UR37, 0x654, UR13 ;  /* 0x00000654250d7896 */ /* 0x000fe4000800000d */
[----:B------:R-:W-:-:S05]  /*4200*/  UISETP.NE.AND.EX UP4, UPT, UR5, URZ, UPT, UP4 ;  /* 0x000000ff0500728c */ /* 0x000fca000bf85340 */
[----:B------:R-:W3:Y:S08]  /*4210*/  LDC.64 R16, c[0x0][0xb10] ;  /* 0x0002c400ff107b82 */ /* 0x000ef00000000a00 */
[----:B------:R-:W1:Y:S08]  /*4220*/  LDC.64 R6, c[0x0][0xb18] ;  /* 0x0002c600ff067b82 */ /* 0x000e700000000a00 */
[----:B------:R-:W1:Y:S08]  /*4230*/  LDC.64 R4, c[0x0][0xb28] ;  /* 0x0002ca00ff047b82 */ /* 0x000e700000000a00 */
[----:B--2-4-:R-:W1:Y:S02]  /*4240*/  LDC R19, c[0x0][0x374] ;  /* 0x0000dd00ff137b82 */ /* 0x014e640000000800 */
.L_x_95:
[C---:B------:R-:W-:Y:S02]  /*4250*/  LEA R0, R28.reuse, UR7, 0x3 ;  /* 0x000000071c007c11 */ /* 0x040fe4000f8e18ff */
[----:B------:R-:W-:Y:S02]  /*4260*/  SHF.L.U32 R2, R27, 0x1f, RZ ;  /* 0x0000001f1b027819 */ /* 0x000fe400000006ff */
[----:B------:R-:W-:Y:S02]  /*4270*/  LEA R20, R28, UR7, 0x4 ;  /* 0x000000071c147c11 */ /* 0x000fe4000f8e20ff */
[----:B--2---:R-:W2:Y:S02]  /*4280*/  SYNCS.PHASECHK.TRANS64.TRYWAIT P0, [R0+URZ+0x80], R2 ;  /* 0x00008002000075a7 */ /* 0x004ea400080011ff */
[----:B--2---:R-:W-:Y:S05]  /*4290*/  @!P0 BRA `(.L_x_85) ;  /* 0x0000005800e48947 */ /* 0x004fea0003800000 */
.L_x_176:
[----:B------:R-:W-:Y:S01]  /*42a0*/  ISETP.GE.AND P0, PT, R40, 0x1, PT ;  /* 0x000000012800780c */ /* 0x000fe20003f06270 */
[----:B------:R-:W4:Y:S01]  /*42b0*/  LDS.128 R20, [R20+0x110] ;  /* 0x0001100014147984 */ /* 0x000f220000000c00 */
[----:B--2---:R-:W-:Y:S01]  /*42c0*/  VIADD R0, R0, 0x90 ;  /* 0x0000009000007836 */ /* 0x004fe20000000000 */
[----:B------:R-:W-:Y:S01]  /*42d0*/  @!PT LDS RZ, [RZ] ;  /* 0x00000000fffff984 */ /* 0x000fe20000000800 */
[----:B------:R-:W-:Y:S01]  /*42e0*/  @!PT LDS RZ, [RZ] ;  /* 0x00000000fffff984 */ /* 0x000fe20000000800 */
[----:B------:R-:W-:Y:S01]  /*42f0*/  @!PT LDS RZ, [RZ] ;  /* 0x00000000fffff984 */ /* 0x000fe20000000800 */
[----:B------:R-:W-:Y:S01]  /*4300*/  @!PT LDS RZ, [RZ] ;  /* 0x00000000fffff984 */ /* 0x000fe20000000800 */
[----:B------:R2:W-:Y:S06]  /*4310*/  MEMBAR.ALL.CTA ;  /* 0x0000000000007992 */ /* 0x0005ec0000008000 */
[----:B--2---:R-:W2:Y:S01]  /*4320*/  FENCE.VIEW.ASYNC.S ;  /* 0x00000000000073c6 */ /* 0x004ea20000000000 */
[----:B------:R-:W-:Y:S04]  /*4330*/  PRMT R0, RZ, 0x654, R0 ;  /* 0x00000654ff007816 */ /* 0x000fe80000000000 */
[----:B--2---:R2:W-:Y:S01]  /*4340*/  SYNCS.ARRIVE.TRANS64.RED.A1T0 RZ, [R0+URZ], RZ ;  /* 0x000000ff00ff79a7 */ /* 0x0045e200081004ff */
[----:B----4-:R-:W-:Y:S11]  /*4350*/  LOP3.LUT P3, RZ, R22, 0x1, RZ, 0xc0, !PT ;  /* 0x0000000116ff7812 */ /* 0x010ff6000786c0ff */
[----:B------:R-:W-:Y:S02]  /*4360*/  @!UPT UIADD3 URZ, UPT, UPT, URZ, URZ, URZ ;  /* 0x000000fffffff290 */ /* 0x000fe4000fffe0ff */
[----:B------:R-:W-:Y:S02]  /*4370*/  @P3 MOV R11, R20 ;  /* 0x00000014000b3202 */ /* 0x000fe40000000f00 */
[----:B------:R-:W-:Y:S01]  /*4380*/  @P3 LOP3.LUT R10, R21, 0xffff, RZ, 0xc0, !PT ;  /* 0x0000ffff150a3812 */ /* 0x000fe200078ec0ff */
[----:B--2---:R-:W-:Y:S06]  /*4390*/  @!P0 BRA `(.L_x_86) ;  /* 0x0000000000a48947 */ /* 0x004fec0003800000 */
[-C--:B-1----:R-:W-:Y:S01]  /*43a0*/  IMAD.HI.U32 R0, R19, R7.reuse, RZ ;  /* 0x0000000713007227 */ /* 0x082fe200078e00ff */
[----:B------:R-:W-:Y:S02]  /*43b0*/  ISETP.NE.AND P0, PT, R6, 0x1, PT ;  /* 0x000000010600780c */ /* 0x000fe40003f05270 */
[----:B------:R-:W-:Y:S01]  /*43c0*/  ISETP.NE.AND P2, PT, R40, 0x1, PT ;  /* 0x000000012800780c */ /* 0x000fe20003f45270 */
[----:B---3--:R-:W-:Y:S01]  /*43d0*/  IMAD.HI.U32 R9, R24, R16, RZ ;  /* 0x0000001018097227 */ /* 0x008fe200078e00ff */
[----:B------:R-:W-:Y:S02]  /*43e0*/  SHF.R.U32.HI R0, RZ, R18, R0 ;  /* 0x00000012ff007219 */ /* 0x000fe40000011600 */
[----:B------:R-:W-:Y:S01]  /*43f0*/  ISETP.NE.AND P4, PT, R3, 0x1, PT ;  /* 0x000000010300780c */ /* 0x000fe20003f85270 */
[----:B------:R-:W-:Y:S01]  /*4400*/  IMAD.HI.U32 R13, R10, R7, RZ ;  /* 0x000000070a0d7227 */ /* 0x000fe200078e00ff */
[----:B------:R-:W-:Y:S02]  /*4410*/  SHF.R.U32.HI R9, RZ, R17, R9 ;  /* 0x00000011ff097219 */ /* 0x000fe40000011609 */
[----:B------:R-:W-:Y:S01]  /*4420*/  SEL R0, R19, R0, !P0 ;  /* 0x0000000013007207 */ /* 0x000fe20004000000 */
[----:B------:R-:W-:Y:S01]  /*4430*/  IMAD.HI.U32 R12, R11, R16, RZ ;  /* 0x000000100b0c7227 */ /* 0x000fe200078e00ff */
[----:B------:R-:W-:Y:S03]  /*4440*/  SEL R9, R24, R9, !P4 ;  /* 0x0000000918097207 */ /* 0x000fe60006000000 */
[-C--:B------:R-:W-:Y:S01]  /*4450*/  IMAD.HI.U32 R8, R0, R4.reuse, RZ ;  /* 0x0000000400087227 */ /* 0x080fe200078e00ff */
[----:B------:R-:W-:Y:S03]  /*4460*/  SHF.R.U32.HI R12, RZ, R17, R12 ;  /* 0x00000011ff0c7219 */ /* 0x000fe6000001160c */
[----:B------:R-:W-:Y:S01]  /*4470*/  IMAD.HI.U32 R2, R9, R4, RZ ;  /* 0x0000000409027227 */ /* 0x000fe200078e00ff */
[-C--:B------:R-:W-:Y:S02]  /*4480*/  @P2 SHF.R.U32.HI R0, RZ, R5.reuse, R8 ;  /* 0x00000005ff002219 */ /* 0x080fe40000011608 */
[----:B------:R-:W-:Y:S02]  /*4490*/  SHF.R.U32.HI R8, RZ, R18, R13 ;  /* 0x00000012ff087219 */ /* 0x000fe4000001160d */
[----:B------:R-:W-:Y:S01]  /*44a0*/  @P2 SHF.R.U32.HI R9, RZ, R5, R2 ;  /* 0x00000005ff092219 */ /* 0x000fe20000011602 */
[----:B------:R-:W-:Y:S01]  /*44b0*/  IMAD R0, R40, R0, RZ ;  /* 0x0000000028007224 */ /* 0x000fe200078e02ff */
[----:B------:R-:W-:Y:S02]  /*44c0*/  SEL R8, R10, R8, !P0 ;  /* 0x000000080a087207 */ /* 0x000fe40004000000 */
[----:B------:R-:W-:Y:S01]  /*44d0*/  SEL R2, R11, R12, !P4 ;  /* 0x0000000c0b027207 */ /* 0x000fe20006000000 */
[----:B------:R-:W-:Y:S01]  /*44e0*/  IMAD R12, R40, R9, RZ ;  /* 0x00000009280c7224 */ /* 0x000fe200078e02ff */
[C---:B------:R-:W-:Y:S01]  /*44f0*/  ISETP.GE.AND P0, PT, R8.reuse, R0, PT ;  /* 0x000000000800720c */ /* 0x040fe20003f06270 */
[----:B------:R-:W-:Y:S03]  /*4500*/  IMAD.HI.U32 R0, R8, R4, RZ ;  /* 0x0000000408007227 */ /* 0x000fe600078e00ff */
[----:B------:R-:W-:Y:S02]  /*4510*/  ISETP.GE.OR P0, PT, R2, R12, P0 ;  /* 0x0000000c0200720c */ /* 0x000fe40000706670 */
[-C--:B------:R-:W-:Y:S04]  /*4520*/  SHF.R.U32.HI R0, RZ, R5.reuse, R0 ;  /* 0x00000005ff007219 */ /* 0x080fe80000011600 */
[----:B------:R-:W-:Y:S05]  /*4530*/  SEL R13, R8, R0, !P2 ;  /* 0x00000000080d7207 */ /* 0x000fea0005000000 */
[----:B------:R-:W-:Y:S02]  /*4540*/  IMAD.MOV R12, RZ, RZ, -R13 ;  /* 0x000000ffff0c7224 */ /* 0x000fe400078e0a0d */
[----:B------:R-:W-:Y:S04]  /*4550*/  @!P0 IMAD.HI.U32 R0, R2, R4, RZ ;  /* 0x0000000402008227 */ /* 0x000fe800078e00ff */
[----:B------:R-:W-:Y:S01]  /*4560*/  IMAD R12, R40, R12, R8 ;  /* 0x0000000c280c7224 */ /* 0x000fe200078e0208 */
[----:B------:R-:W-:Y:S04]  /*4570*/  @!P0 SHF.R.U32.HI R0, RZ, R5, R0 ;  /* 0x00000005ff008219 */ /* 0x000fe80000011600 */
[----:B------:R-:W-:Y:S04]  /*4580*/  @!P0 SEL R0, R2, R0, !P2 ;  /* 0x0000000002008207 */ /* 0x000fe80005000000 */
[----:B------:R-:W-:Y:S01]  /*4590*/  @!P0 IADD3 R13, PT, PT, R13, -R0, RZ ;  /* 0x800000000d0d8210 */ /* 0x000fe20007ffe0ff */
[----:B------:R-:W-:Y:S01]  /*45a0*/  @!P0 IMAD R0, R9, R12, R0 ;  /* 0x0000000c09008224 */ /* 0x000fe200078e0200 */
[----:B------:R-:W-:Y:S01]  /*45b0*/  IADD3 R9, PT, PT, -R8, RZ, RZ ;  /* 0x000000ff08097210 */ /* 0x000fe20007ffe1ff */
[--C-:B------:R-:W-:Y:S02]  /*45c0*/  IMAD.MOV R12, RZ, RZ, -R2.reuse ;  /* 0x000000ffff0c7224 */ /* 0x100fe400078e0a02 */
[----:B------:R-:W-:Y:S02]  /*45d0*/  @!P0 IMAD R8, R13, R40, R2 ;  /* 0x000000280d088224 */ /* 0x000fe400078e0202 */
[----:B------:R-:W-:Y:S02]  /*45e0*/  @!P0 IMAD.MOV.U32 R2, RZ, RZ, R0 ;  /* 0x000000ffff028224 */ /* 0x000fe400078e0000 */
[----:B------:R-:W-:Y:S02]  /*45f0*/  IMAD R11, R3, R12, R11 ;  /* 0x0000000c030b7224 */ /* 0x000fe400078e020b */
[----:B------:R-:W-:Y:S02]  /*4600*/  IMAD R10, R6, R9, R10 ;  /* 0x00000009060a7224 */ /* 0x000fe400078e020a */
[----:B------:R-:W-:Y:S02]  /*4610*/  IMAD R11, R2, R3, R11 ;  /* 0x00000003020b7224 */ /* 0x000fe400078e020b */
[----:B------:R-:W-:Y:S02]  /*4620*/  IMAD R10, R8, R6, R10 ;  /* 0x00000006080a7224 */ /* 0x000fe400078e020a */
.L_x_86:
[----:B------:R-:W-:Y:S05]  /*4630*/  BRA.U UP1, `(.L_x_87) ;  /* 0x0000000101107547 */ /* 0x000fea000b800000 */
[----:B------:R-:W-:Y:S04]  /*4640*/  MOV R2, UR6 ;  /* 0x0000000600027c02 */ /* 0x000fe80008000f00 */
[----:B------:R-:W-:Y:S04]  /*4650*/  SHF.L.U32 R2, R2, 0x1f, RZ ;  /* 0x0000001f02027819 */ /* 0x000fe800000006ff */
[----:B------:R-:W2:Y:S02]  /*4660*/  SYNCS.PHASECHK.TRANS64.TRYWAIT P0, [UR7+0x78], R2 ;  /* 0x00007802ff0075a7 */ /* 0x000ea40008001107 */
[----:B--2---:R-:W-:Y:S05]  /*4670*/  @!P0 BRA `(.L_x_88) ;  /* 0x0000005800008947 */ /* 0x004fea0003800000 */
.L_x_87:
[----:B------:R-:W-:Y:S02]  /*4680*/  R2UR UR42, R15 ;  /* 0x000000000f2a72ca */ /* 0x000fe400000e0000 */
[----:B------:R-:W-:Y:S02]  /*4690*/  R2UR UR43, R14 ;  /* 0x000000000e2b72ca */ /* 0x000fe400000e0000 */
[----:B------:R-:W-:Y:S02]  /*46a0*/  ISETP.NE.U32.AND P2, PT, RZ, UR4, PT ;  /* 0x00000004ff007c0c */ /* 0x000fe4000bf45070 */
[----:B------:R-:W-:Y:S02]  /*46b0*/  SHF.L.U32 R14, R29, 0x1f, RZ ;  /* 0x0000001f1d0e7819 */ /* 0x000fe400000006ff */
[----:B------:R-:W-:Y:S05]  /*46c0*/  ISETP.NE.AND.EX P2, PT, RZ, UR5, PT, P2 ;  /* 0x00000005ff007c0c */ /* 0x000fea000bf45320 */
[----:B------:R-:W-:Y:S02]  /*46d0*/  USHF.L.U32 UR42, UR42, 0x8, URZ ;  /* 0x000000082a2a7899 */ /* 0x000fe400080006ff */
[----:B------:R-:W-:Y:S01]  /*46e0*/  USHF.L.U32 UR43, UR43, 0x6, URZ ;  /* 0x000000062b2b7899 */ /* 0x000fe200080006ff */
[----:B------:R-:W-:Y:S11]  /*46f0*/  BRA.U !UP4, `(.L_x_89) ;  /* 0x000000010c347547 */ /* 0x000ff6000b800000 */
[----:B------:R-:W-:Y:S01]  /*4700*/  UPLOP3.LUT UP0, UPT, UPT, UPT, UP3, 0x80, 0x8 ;  /* 0x000000000008789c */ /* 0x000fe20003f0f030 */
[----:B--2---:R-:W-:Y:S02]  /*4710*/  HFMA2 R0, -RZ, RZ, 0, 5.9604644775390625e-08 ;  /* 0x00000001ff007431 */ /* 0x004fe400000001ff */
[----:B------:R-:W-:Y:S03]  /*4720*/  IMAD.MOV.U32 R92, RZ, RZ, 0x1 ;  /* 0x00000001ff5c7424 */ /* 0x000fe600078e00ff */
[----:B------:R-:W-:Y:S05]  /*4730*/  PLOP3.LUT P0, PT, PT, PT, UP0, 0x80, 0x8 ;  /* 0x000000000008781c */ /* 0x000fea0003f0f008 */
[----:B------:R-:W2:Y:S01]  /*4740*/  @UP0 LDCU.64 UR10, c[0x0][0x888] ;  /* 0x00011100ff0a07ac */ /* 0x000ea20008000a00 */
[----:B------:R-:W-:Y:S07]  /*4750*/  @UP0 UIMAD UR8, UR36, UR4, URZ ;  /* 0x00000004240802a4 */ /* 0x000fee000f8e02ff */
[----:B------:R-:W-:Y:S01]  /*4760*/  @!P0 PRMT R92, R0, 0x7610, R92 ;  /* 0x00007610005c8816 */ /* 0x000fe2000000005c */
[----:B--2---:R-:W-:Y:S03]  /*4770*/  @UP0 UIMAD.WIDE UR10, UR8, 0x4, UR10 ;  /* 0x00000004080a08a5 */ /* 0x004fe6000f8e020a */
[----:B------:R-:W2:Y:S03]  /*4780*/  @!UP0 LDCU UR8, c[0x0][0x880] ;  /* 0x00011000ff0887ac */ /* 0x000ea60008000800 */
[----:B------:R-:W-:Y:S01]  /*4790*/  IMAD.U32 R8, RZ, RZ, UR10 ;  /* 0x0000000aff087e24 */ /* 0x000fe2000f8e00ff */
[----:B------:R-:W-:Y:S05]  /*47a0*/  MOV R9, UR11 ;  /* 0x0000000b00097c02 */ /* 0x000fea0008000f00 */
[----:B-----5:R4:W5:Y:S02]  /*47b0*/  @P0 LDG.E R49, desc[UR46][R8.64] ;  /* 0x0000002e08310981 */ /* 0x020964000c1e1900 */
[----:B--2-4-:R-:W-:Y:S07]  /*47c0*/  @!P0 IMAD.U32 R49, RZ, RZ, UR8 ;  /* 0x00000008ff318e24 */ /* 0x014fee000f8e00ff */
.L_x_89:
[----:B-----5:R-:W-:Y:S01]  /*47d0*/  @!P2 FSETP.EQ.AND P0, PT, R49, RZ, PT ;  /* 0x000000ff3100a20b */ /* 0x020fe20003f02000 */
[----:B------:R-:W-:Y:S01]  /*47e0*/  @!UPT UIADD3 URZ, UPT, UPT, URZ, URZ, URZ ;  /* 0x000000fffffff290 */ /* 0x000fe2000fffe0ff */
[----:B------:R-:W-:Y:S11]  /*47f0*/  @!P2 BRA `(.L_x_90) ;  /* 0x000000000014a947 */ /* 0x000ff60003800000 */
[----:B------:R-:W-:Y:S02]  /*4800*/  LOP3.LUT P2, RZ, R92, 0xff, RZ, 0xc0, !PT ;  /* 0x000000ff5cff7812 */ /* 0x000fe4000784c0ff */
[----:B------:R-:W-:Y:S04]  /*4810*/  PLOP3.LUT P0, PT, PT, PT, UP0, 0x80, 0x8 ;  /* 0x000000000008781c */ /* 0x000fe80003f0f008 */
[----:B------:R-:W-:Y:S07]  /*4820*/  PLOP3.LUT P0, PT, P0, PT, PT, 0x8, 0x80 ;  /* 0x000000000080781c */ /* 0x000fee000070e170 */
[----:B------:R-:W-:Y:S11]  /*4830*/  @P2 FSETP.EQ.AND P0, PT, R49, RZ, PT ;  /* 0x000000ff3100220b */ /* 0x000ff60003f02000 */
[----:B------:R-:W-:Y:S02]  /*4840*/  @!UPT UIADD3 URZ, UPT, UPT, URZ, URZ, URZ ;  /* 0x000000fffffff290 */ /* 0x000fe4000fffe0ff */
.L_x_90:
[----:B------:R-:W4:Y:S01]  /*4850*/  SYNCS.PHASECHK.TRANS64.TRYWAIT P2, [UR7+0x50], R14 ;  /* 0x0000500eff0075a7 */ /* 0x000f220008041107 */
[----:B------:R-:W-:Y:S04]  /*4860*/  ELECT P4, URZ, PT ;  /* 0x0000000000ff782f */ /* 0x000fe80003880000 */
[----:B------:R-:W-:Y:S11]  /*4870*/  PLOP3.LUT P4, PT, P0, P4, PT, 0xf2, 0x2f ;  /* 0x00000000002f781c */ /* 0x000ff60000789e72 */
[----:B------:R-:W-:Y:S02]  /*4880*/  @!UPT UIADD3 URZ, UPT, UPT, URZ, URZ, URZ ;  /* 0x000000fffffff290 */ /* 0x000fe4000fffe0ff */
[----:B-1----:R-:W-:Y:S05]  /*4890*/  @!P4 IADD3 R8, P0, PT, R30, 0x580, RZ ;  /* 0x000005801e08c810 */ /* 0x002fea0007f1e0ff */
[----:B--2---:R-:W-:Y:S01]  /*48a0*/  @!P4 IMAD.X R2, RZ, RZ, R31, P0 ;  /* 0x000000ffff02c224 */ /* 0x004fe200000e061f */
[----:B----4-:R-:W-:Y:S07]  /*48b0*/  @!P2 BRA `(.L_x_91) ;  /* 0x000000540088a947 */ /* 0x010fee0003800000 */
.L_x_179:
[----:B------:R-:W-:Y:S01]  /*48c0*/  @!P4 R2UR UR9, R8 ;  /* 0x000000000809c2ca */ /* 0x000fe200000e0000 */
[----:B------:R-:W-:Y:S01]  /*48d0*/  VOTEU.ALL UP1, P4 ;  /* 0x0000000000ff7886 */ /* 0x000fe20002020000 */
[----:B------:R-:W-:Y:S01]  /*48e0*/  @!P4 R2UR UR8, R2 ;  /* 0x000000000208c2ca */ /* 0x000fe200000e0000 */
[----:B------:R-:W-:Y:S01]  /*48f0*/  VOTEU.ALL UP2, P4 ;  /* 0x0000000000ff7886 */ /* 0x000fe20002040000 */
[----:B------:R-:W-:Y:S01]  /*4900*/  UMOV UR16, 0x0 ;  /* 0x0000000000107882 */ /* 0x000fe20000000000 */
[----:B------:R-:W-:Y:S01]  /*4910*/  UMOV UR17, 0x10000000 ;  /* 0x1000000000117882 */ /* 0x000fe20000000000 */
[----:B------:R-:W-:Y:S01]  /*4920*/  @!UP1 UIADD3 UR40, UPT, UPT, UR7, 0x200, URZ ;  /* 0x0000020007289890 */ /* 0x000fe2000fffe0ff */
[----:B-1----:R-:W-:Y:S01]  /*4930*/  @!P4 IMAD.MOV.U32 R0, RZ, RZ, 0x2000 ;  /* 0x00002000ff00c424 */ /* 0x002fe200078e00ff */
[----:B------:R-:W-:Y:S01]  /*4940*/  UMOV UR44, UR36 ;  /* 0x00000024002c7c82 */ /* 0x000fe20008000000 */
[----:B------:R-:W-:Y:S01]  /*4950*/  @!UP1 UIADD3 UR10, UPT, UPT, UR42, 0x80, URZ ;  /* 0x000000802a0a9890 */ /* 0x000fe2000fffe0ff */
[----:B------:R-:W-:Y:S01]  /*4960*/  UMOV UR11, UR43 ;  /* 0x0000002b000b7c82 */ /* 0x000fe20008000000 */
[----:B------:R-:W-:Y:S02]  /*4970*/  UMOV UR12, UR36 ;  /* 0x00000024000c7c82 */ /* 0x000fe40008000000 */
[----:B------:R-:W-:Y:S01]  /*4980*/  IMAD.U32 R8, RZ, RZ, UR9 ;  /* 0x00000009ff087e24 */ /* 0x000fe2000f8e00ff */
[----:B------:R-:W-:Y:S01]  /*4990*/  UMOV UR9, UR41 ;  /* 0x0000002900097c82 */ /* 0x000fe20008000000 */
[----:B------:R-:W-:Y:S01]  /*49a0*/  IMAD.U32 R9, RZ, RZ, UR8 ;  /* 0x00000008ff097e24 */ /* 0x000fe2000f8e00ff */
[----:B------:R-:W-:Y:S02]  /*49b0*/  @!UP1 UIADD3 UR8, UPT, UPT, UR7, 0x1200, URZ ;  /* 0x0000120007089890 */ /* 0x000fe4000fffe0ff */
[----:B------:R-:W-:Y:S01]  /*49c0*/  @!P4 R2UR UR18, R8 ;  /* 0x000000000812c2ca */ /* 0x000fe200000e0000 */
[----:B------:R-:W-:Y:S01]  /*49d0*/  VOTEU.ALL UP1, P4 ;  /* 0x0000000000ff7886 */ /* 0x000fe20002020000 */
[----:B------:R-:W-:Y:S01]  /*49e0*/  @!P4 R2UR UR19, R9 ;  /* 0x000000000913c2ca */ /* 0x000fe200000e0000 */
[----:B------:R-:W-:Y:S01]  /*49f0*/  UPRMT UR14, UR37, 0x654, UR41 ;  /* 0x00000654250e7896 */ /* 0x000fe20008000029 */
[----:B------:R-:W-:Y:S05]  /*4a00*/  @!P4 IADD3 R8, P0, PT, R30, 0x580, RZ ;  /* 0x000005801e08c810 */ /* 0x000fea0007f1e0ff */
[----:B------:R-:W-:Y:S06]  /*4a10*/  @!P4 IMAD.X R2, RZ, RZ, R31, P0 ;  /* 0x000000ffff02c224 */ /* 0x000fec00000e061f */
[----:B------:R1:W-:Y:S01]  /*4a20*/  @!UP2 UTMALDG.3D [UR40], [UR18], desc[UR16] ;  /* 0x000010281200a5b4 */ /* 0x0003e20008011000 */
[----:B------:R1:W-:Y:S01]  /*4a30*/  @!UP1 UTMALDG.3D [UR8], [UR18], desc[UR16] ;  /* 0x00001008120095b4 */ /* 0x0003e20008011000 */
[----:B------:R1:W-:Y:S01]  /*4a40*/  @!P4 SYNCS.ARRIVE.TRANS64.RED.A0TR RZ, [UR7+0x30], R0 ;  /* 0x00003000ffffc9a7 */ /* 0x0003e20008300407 */
[----:B------:R-:W-:Y:S01]  /*4a50*/  SYNCS.ARRIVE.TRANS64.RED.A1T0 RZ, [UR14], RZ ;  /* 0x000000ffffff79a7 */ /* 0x000fe2000810040e */
[----:B------:R-:W2:Y:S02]  /*4a60*/  SYNCS.PHASECHK.TRANS64.TRYWAIT P2, [UR7+0x58], R14 ;  /* 0x0000580eff0075a7 */ /* 0x000ea40008041107 */
[----:B-12---:R-:W-:Y:S05]  /*4a70*/  @!P2 BRA `(.L_x_92) ;  /* 0x000000540030a947 */ /* 0x006fea0003800000 */
.L_x_181:
        /* <DEDUP_REMOVED lines=8> */
[----:B------:R-:W-:Y:S01]  /*4b00*/  @!UP1 UIADD3 UR32, UPT, UPT, UR7, 0x2200, URZ ;  /* 0x0000220007209890 */ /* 0x000fe2000fffe0ff */
[----:B------:R-:W-:Y:S01]  /*4b10*/  UMOV UR35, UR43 ;  /* 0x0000002b00237c82 */ /* 0x000fe20008000000 */
[----:B------:R-:W-:Y:S03]  /*4b20*/  @!UP1 UIADD3 UR10, UPT, UPT, UR42, 0xa0, URZ ;  /* 0x000000a02a0a9890 */ /* 0x000fe6000fffe0ff */
[----:B------:R-:W-:Y:S01]  /*4b30*/  IMAD.U32 R8, RZ, RZ, UR9 ;  /* 0x00000009ff087e24 */ /* 0x000fe2000f8e00ff */
[----:B------:R-:W-:Y:S01]  /*4b40*/  UMOV UR9, UR33 ;  /* 0x0000002100097c82 */ /* 0x000fe20008000000 */
[----:B------:R-:W-:Y:S01]  /*4b50*/  IMAD.U32 R9, RZ, RZ, UR8 ;  /* 0x00000008ff097e24 */ /* 0x000fe2000f8e00ff */
[----:B------:R-:W-:Y:S02]  /*4b60*/  @!UP1 UIADD3 UR8, UPT, UPT, UR7, 0x3200, URZ ;  /* 0x0000320007089890 */ /* 0x000fe4000fffe0ff */
[----:B------:R-:W-:Y:S01]  /*4b70*/  @!P4 R2UR UR18, R8 ;  /* 0x000000000812c2ca */ /* 0x000fe200000e0000 */
[----:B------:R-:W-:Y:S01]  /*4b80*/  VOTEU.ALL UP1, P4 ;  /* 0x0000000000ff7886 */ /* 0x000fe20002020000 */
[----:B------:R-:W-:Y:S01]  /*4b90*/  @!P4 R2UR UR19, R9 ;  /* 0x000000000913c2ca */ /* 0x000fe200000e0000 */
[----:B------:R-:W-:Y:S01]  /*4ba0*/  UMOV UR11, UR43 ;  /* 0x0000002b000b7c82 */ /* 0x000fe20008000000 */
[----:B------:R-:W-:Y:S01]  /*4bb0*/  UMOV UR12, UR36 ;  /* 0x00000024000c7c82 */ /* 0x000fe20008000000 */
[----:B------:R-:W-:Y:S01]  /*4bc0*/  UPRMT UR14, UR37, 0x654, UR33 ;  /* 0x00000654250e7896 */ /* 0x000fe20008000021 */
[----:B------:R-:W-:Y:S05]  /*4bd0*/  @!P4 IADD3 R8, P0, PT, R30, 0x580, RZ ;  /* 0x000005801e08c810 */ /* 0x000fea0007f1e0ff */
[----:B------:R-:W-:Y:S04]  /*4be0*/  @!P4 IMAD.X R2, RZ, RZ, R31, P0 ;  /* 0x000000ffff02c224 */ /* 0x000fe800000e061f */
[----:B------:R1:W-:Y:S01]  /*4bf0*/  @!UP2 UTMALDG.3D [UR32], [UR18], desc[UR16] ;  /* 0x000010201200a5b4 */ /* 0x0003e20008011000 */
[----:B------:R1:W-:Y:S01]  /*4c00*/  @!UP1 UTMALDG.3D [UR8], [UR18], desc[UR16] ;  /* 0x00001008120095b4 */ /* 0x0003e20008011000 */
[----:B------:R1:W-:Y:S01]  /*4c10*/  @!P4 SYNCS.ARRIVE.TRANS64.RED.A0TR RZ, [UR7+0x38], R0 ;  /* 0x00003800ffffc9a7 */ /* 0x0003e20008300407 */
[----:B------:R-:W-:Y:S01]  /*4c20*/  SYNCS.ARRIVE.TRANS64.RED.A1T0 RZ, [UR14], RZ ;  /* 0x000000ffffff79a7 */ /* 0x000fe2000810040e */
[----:B------:R-:W2:Y:S02]  /*4c30*/  SYNCS.PHASECHK.TRANS64.TRYWAIT P2, [UR7+0x60], R14 ;  /* 0x0000600eff0075a7 */ /* 0x000ea40008041107 */
[----:B-12---:R-:W-:Y:S05]  /*4c40*/  @!P2 BRA `(.L_x_93) ;  /* 0x0000005000d4a947 */ /* 0x006fea0003800000 */
.L_x_183:
[----:B------:R-:W2:Y:S01]  /*4c50*/  LDC.64 R12, c[0x0][0xb18] ;  /* 0x0002c600ff0c7b82 */ /* 0x000ea20000000a00 */
[----:B------:R-:W-:Y:S01]  /*4c60*/  @!P4 R2UR UR8, R2 ;  /* 0x000000000208c2ca */ /* 0x000fe200000e0000 */
[----:B------:R-:W-:Y:S01]  /*4c70*/  VOTEU.ALL UP1, P4 ;  /* 0x0000000000ff7886 */ /* 0x000fe20002020000 */
[----:B------:R-:W-:Y:S01]  /*4c80*/  @!P4 R2UR UR9, R8 ;  /* 0x000000000809c2ca */ /* 0x000fe200000e0000 */
[----:B------:R-:W-:Y:S01]  /*4c90*/  VOTEU.ALL UP2, P4 ;  /* 0x0000000000ff7886 */ /* 0x000fe20002040000 */
[----:B------:R-:W-:Y:S03]  /*4ca0*/  UMOV UR16, 0x0 ;  /* 0x0000000000107882 */ /* 0x000fe60000000000 */
[----:B------:R-:W4:Y:S01]  /*4cb0*/  @!P1 LDC R2, c[0x0][0xb0c] ;  /* 0x0002c300ff029b82 */ /* 0x000f220000000800 */
[----:B------:R-:W-:Y:S01]  /*4cc0*/  @!UP1 UIADD3 UR26, UPT, UPT, UR42, 0x40, URZ ;  /* 0x000000402a1a9890 */ /* 0x000fe2000fffe0ff */
[----:B-1----:R-:W-:Y:S01]  /*4cd0*/  @!P4 IMAD.MOV.U32 R0, RZ, RZ, 0x2000 ;  /* 0x00002000ff00c424 */ /* 0x002fe200078e00ff */
[----:B------:R-:W-:Y:S01]  /*4ce0*/  @!UP1 UIADD3 UR24, UPT, UPT, UR7, 0x4200, URZ ;  /* 0x0000420007189890 */ /* 0x000fe2000fffe0ff */
[----:B------:R-:W-:Y:S01]  /*4cf0*/  @P3 SHF.R.U32.HI R26, RZ, 0x10, R21 ;  /* 0x00000010ff1a3819 */ /* 0x000fe20000011615 */
[----:B------:R-:W-:Y:S01]  /*4d00*/  UMOV UR17, 0x10000000 ;  /* 0x1000000000117882 */ /* 0x000fe20000000000 */
[----:B------:R-:W-:Y:S01]  /*4d10*/  UMOV UR27, UR43 ;  /* 0x0000002b001b7c82 */ /* 0x000fe20008000000 */
[----:B------:R-:W-:Y:S01]  /*4d20*/  UMOV UR28, UR36 ;  /* 0x00000024001c7c82 */ /* 0x000fe20008000000 */
[----:B------:R-:W-:Y:S01]  /*4d30*/  IMAD.U32 R9, RZ, RZ, UR8 ;  /* 0x00000008ff097e24 */ /* 0x000fe2000f8e00ff */
[----:B------:R-:W-:Y:S01]  /*4d40*/  @!UP1 UIADD3 UR10, UPT, UPT, UR42, 0xc0, URZ ;  /* 0x000000c02a0a9890 */ /* 0x000fe2000fffe0ff */
[----:B------:R-:W-:Y:S01]  /*4d50*/  IMAD.U32 R8, RZ, RZ, UR9 ;  /* 0x00000009ff087e24 */ /* 0x000fe2000f8e00ff */
[----:B------:R-:W-:Y:S01]  /*4d60*/  @!UP1 UIADD3 UR8, UPT, UPT, UR7, 0x5200, URZ ;  /* 0x0000520007089890 */ /* 0x000fe2000fffe0ff */
[----:B------:R-:W-:Y:S01]  /*4d70*/  VIADD R28, R28, 0x1 ;  /* 0x000000011c1c7836 */ /* 0x000fe20000000000 */
[----:B------:R-:W-:Y:S01]  /*4d80*/  @!P4 R2UR UR19, R9 ;  /* 0x000000000913c2ca */ /* 0x000fe200000e0000 */
[----:B------:R-:W-:Y:S01]  /*4d90*/  VOTEU.ALL UP1, P4 ;  /* 0x0000000000ff7886 */ /* 0x000fe20002020000 */
[----:B------:R-:W-:Y:S01]  /*4da0*/  @!P4 R2UR UR18, R8 ;  /* 0x000000000812c2ca */ /* 0x000fe200000e0000 */
[----:B------:R-:W-:Y:S01]  /*4db0*/  UMOV UR9, UR25 ;  /* 0x0000001900097c82 */ /* 0x000fe20008000000 */
[----:B------:R-:W1:Y:S01]  /*4dc0*/  LDC.64 R8, c[0x0][0xb10] ;  /* 0x0002c400ff087b82 */ /* 0x000e620000000a00 */
[----:B------:R-:W-:Y:S01]  /*4dd0*/  UMOV UR11, UR43 ;  /* 0x0000002b000b7c82 */ /* 0x000fe20008000000 */
[----:B------:R-:W-:Y:S01]  /*4de0*/  UMOV UR12, UR36 ;  /* 0x00000024000c7c82 */ /* 0x000fe20008000000 */
[----:B------:R-:W-:Y:S08]  /*4df0*/  UPRMT UR14, UR37, 0x654, UR25 ;  /* 0x00000654250e7896 */ /* 0x000ff00008000019 */
[----:B------:R1:W-:Y:S01]  /*4e00*/  @!UP2 UTMALDG.3D [UR24], [UR18], desc[UR16] ;  /* 0x000010181200a5b4 */ /* 0x0003e20008011000 */
[----:B------:R1:W-:Y:S01]  /*4e10*/  @!UP1 UTMALDG.3D [UR8], [UR18], desc[UR16] ;  /* 0x00001008120095b4 */ /* 0x0003e20008011000 */
[----:B------:R5:W-:Y:S01]  /*4e20*/  @!P4 SYNCS.ARRIVE.TRANS64.RED.A0TR RZ, [UR7+0x40], R0 ;  /* 0x00004000ffffc9a7 */ /* 0x000be20008300407 */
[C---:B-1----:R-:W-:Y:S01]  /*4e30*/  @!P1 IMAD.HI.U32 R8, R11.reuse, R8, RZ ;  /* 0x000000080b089227 */ /* 0x042fe200078e00ff */
[----:B--2---:R-:W-:Y:S02]  /*4e40*/  @!P1 ISETP.NE.AND P0, PT, R12, 0x1, PT ;  /* 0x000000010c00980c */ /* 0x004fe40003f05270 */
[----:B----4-:R-:W-:Y:S01]  /*4e50*/  @!P1 ISETP.NE.AND P2, PT, R2, 0x1, PT ;  /* 0x000000010200980c */ /* 0x010fe20003f45270 */
[C---:B------:R-:W-:Y:S01]  /*4e60*/  @!P1 IMAD.HI.U32 R13, R10.reuse, R13, RZ ;  /* 0x0000000d0a0d9227 */ /* 0x040fe200078e00ff */
[----:B------:R-:W-:Y:S04]  /*4e70*/  @!P1 SHF.R.U32.HI R8, RZ, R9, R8 ;  /* 0x00000009ff089219 */ /* 0x000fe80000011608 */
[----:B------:R-:W-:Y:S01]  /*4e80*/  @!P1 SEL R8, R11, R8, !P2 ;  /* 0x000000080b089207 */ /* 0x000fe20005000000 */
[----:B------:R-:W-:Y:S01]  /*4e90*/  SYNCS.ARRIVE.TRANS64.RED.A1T0 RZ, [UR14], RZ ;  /* 0x000000ffffff79a7 */ /* 0x000fe2000810040e */
[----:B------:R-:W1:Y:S01]  /*4ea0*/  SYNCS.PHASECHK.TRANS64.TRYWAIT P5, [UR7+0x68], R14 ;  /* 0x0000680eff0075a7 */ /* 0x000e6200080a1107 */
[----:B-----5:R-:W2:Y:S02]  /*4eb0*/  @!P1 LDC R0, c[0x0][0xb20] ;  /* 0x0002c800ff009b82 */ /* 0x020ea40000000800 */
[----:B--2---:R-:W-:Y:S04]  /*4ec0*/  @!P1 SHF.R.U32.HI R0, RZ, R0, R13 ;  /* 0x00000000ff009219 */ /* 0x004fe8000001160d */
[----:B------:R-:W-:Y:S05]  /*4ed0*/  @!P1 SEL R9, R10, R0, !P0 ;  /* 0x000000000a099207 */ /* 0x000fea0004000000 */
[----:B------:R-:W-:Y:S02]  /*4ee0*/  @!P1 IMAD.IADD R0, R9, 0x1, -R8 ;  /* 0x0000000109009824 */ /* 0x000fe400078e0a08 */
[----:B------:R-:W-:Y:S02]  /*4ef0*/  @!P1 IMAD.IADD R8, R8, 0x1, -R9 ;  /* 0x0000000108089824 */ /* 0x000fe400078e0a09 */
[----:B------:R-:W-:Y:S02]  /*4f00*/  @!P1 IMAD R11, R0, R2, R11 ;  /* 0x00000002000b9224 */ /* 0x000fe400078e020b */
[----:B------:R-:W-:Y:S01]  /*4f10*/  @!P1 IMAD R10, R8, R12, R10 ;  /* 0x0000000c080a9224 */ /* 0x000fe200078e020a */
[----:B-1----:R-:W-:Y:S06]  /*4f20*/  @!P5 BRA `(.L_x_94) ;  /* 0x000000500034d947 */ /* 0x002fec0003800000 */
.L_x_185:
[----:B------:R-:W-:Y:S01]  /*4f30*/  @!P4 IADD3 R2, P0, PT, R30, 0x580, RZ ;  /* 0x000005801e02c810 */ /* 0x000fe20007f1e0ff */
[----:B------:R-:W-:Y:S01]  /*4f40*/  VOTEU.ALL UP1, P4 ;  /* 0x0000000000ff7886 */ /* 0x000fe20002020000 */
[----:B------:R-:W-:Y:S01]  /*4f50*/  VOTEU.ALL UP2, P4 ;  /* 0x0000000000ff7886 */ /* 0x000fe20002040000 */
[----:B------:R-:W-:Y:S01]  /*4f60*/  UMOV UR14, 0x0 ;  /* 0x00000000000e7882 */ /* 0x000fe20000000000 */
[----:B------:R-:W-:Y:S01]  /*4f70*/  @!P4 R2UR UR9, R2 ;  /* 0x000000000209c2ca */ /* 0x000fe200000e0000 */
[----:B-1----:R-:W-:Y:S01]  /*4f80*/  @!P4 IMAD.X R0, RZ, RZ, R31, P0 ;  /* 0x000000ffff00c224 */ /* 0x002fe200000e061f */
[----:B------:R-:W-:Y:S01]  /*4f90*/  @!UP1 UIADD3 UR17, UPT, UPT, UR7, 0x48, URZ ;  /* 0x0000004807119890 */ /* 0x000fe2000fffe0ff */
[----:B------:R-:W-:Y:S01]  /*4fa0*/  ISETP.NE.AND P0, PT, R28, 0x2, PT ;  /* 0x000000021c00780c */ /* 0x000fe20003f05270 */
[----:B------:R-:W-:Y:S01]  /*4fb0*/  @!UP1 UIADD3 UR18, UPT, UPT, UR42, 0x60, URZ ;  /* 0x000000602a129890 */ /* 0x000fe2000fffe0ff */
[----:B------:R-:W-:Y:S01]  /*4fc0*/  LOP3.LUT R29, R29, 0x1, RZ, 0x3c, !PT ;  /* 0x000000011d1d7812 */ /* 0x000fe200078e3cff */
[----:B------:R-:W-:Y:S01]  /*4fd0*/  @!UP1 UIADD3 UR16, UPT, UPT, UR7, 0x6200, URZ ;  /* 0x0000620007109890 */ /* 0x000fe2000fffe0ff */
[----:B------:R-:W-:Y:S01]  /*4fe0*/  @!P4 R2UR UR8, R0 ;  /* 0x000000000008c2ca */ /* 0x000fe200000e0000 */
[----:B------:R-:W-:Y:S01]  /*4ff0*/  UMOV UR15, 0x10000000 ;  /* 0x10000000000f7882 */ /* 0x000fe20000000000 */
[----:B------:R-:W-:Y:S01]  /*5000*/  UMOV UR19, UR43 ;  /* 0x0000002b00137c82 */ /* 0x000fe20008000000 */
[----:B------:R-:W-:Y:S01]  /*5010*/  UMOV UR20, UR36 ;  /* 0x0000002400147c82 */ /* 0x000fe20008000000 */
[----:B------:R-:W-:Y:S01]  /*5020*/  @!UP1 UIADD3 UR10, UPT, UPT, UR42, 0xe0, URZ ;  /* 0x000000e02a0a9890 */ /* 0x000fe2000fffe0ff */
[----:B------:R-:W-:Y:S01]  /*5030*/  SEL R0, RZ, 0x1, P0 ;  /* 0x00000001ff007807 */ /* 0x000fe20000000000 */
[----:B------:R-:W-:Y:S01]  /*5040*/  IMAD.U32 R8, RZ, RZ, UR9 ;  /* 0x00000009ff087e24 */ /* 0x000fe2000f8e00ff */
[----:B------:R-:W-:Y:S01]  /*5050*/  UMOV UR11, UR43 ;  /* 0x0000002b000b7c82 */ /* 0x000fe20008000000 */
[----:B------:R-:W-:Y:S01]  /*5060*/  UMOV UR12, UR36 ;  /* 0x00000024000c7c82 */ /* 0x000fe20008000000 */
[----:B------:R-:W-:Y:S01]  /*5070*/  UMOV UR9, UR17 ;  /* 0x0000001100097c82 */ /* 0x000fe20008000000 */
[----:B------:R-:W-:Y:S01]  /*5080*/  @P3 R2UR UR36, R26 ;  /* 0x000000001a2432ca */ /* 0x000fe200000e0000 */
[----:B------:R-:W-:Y:S01]  /*5090*/  IMAD.IADD R15, R10, 0x1, R90 ;  /* 0x000000010a0f7824 */ /* 0x000fe200078e025a */
[----:B------:R-:W-:Y:S01]  /*50a0*/  @!P4 R2UR UR22, R8 ;  /* 0x000000000816c2ca */ /* 0x000fe200000e0000 */
[----:B------:R-:W-:Y:S01]  /*50b0*/  IMAD.U32 R9, RZ, RZ, UR8 ;  /* 0x00000008ff097e24 */ /* 0x000fe2000f8e00ff */
[----:B------:R-:W-:Y:S01]  /*50c0*/  @!UP1 UIADD3 UR8, UPT, UPT, UR7, 0x7200, URZ ;  /* 0x0000720007089890 */ /* 0x000fe2000fffe0ff */
[----:B------:R-:W-:Y:S01]  /*50d0*/  LOP3.LUT R27, R27, R0, RZ, 0x3c, !PT ;  /* 0x000000001b1b7212 */ /* 0x000fe200078e3cff */
[----:B------:R-:W-:Y:S01]  /*50e0*/  VOTEU.ALL UP1, P4 ;  /* 0x0000000000ff7886 */ /* 0x000fe20002020000 */
[----:B------:R-:W-:Y:S01]  /*50f0*/  IMAD.IADD R14, R11, 0x1, R91 ;  /* 0x000000010b0e7824 */ /* 0x000fe200078e025b */
[----:B------:R-:W-:Y:S02]  /*5100*/  @!P4 R2UR UR23, R9 ;  /* 0x000000000917c2ca */ /* 0x000fe400000e0000 */
[----:B------:R-:W-:Y:S11]  /*5110*/  SEL R28, R28, RZ, P0 ;  /* 0x000000ff1c1c7207 */ /* 0x000ff60000000000 */
[----:B------:R2:W-:Y:S01]  /*5120*/  @!UP2 UTMALDG.3D [UR16], [UR22], desc[UR14] ;  /* 0x00000e101600a5b4 */ /* 0x0005e20008011000 */
[----:B------:R2:W-:Y:S01]  /*5130*/  @!UP1 UTMALDG.3D [UR8], [UR22], desc[UR14] ;  /* 0x00000e08160095b4 */ /* 0x0005e20008011000 */
[----:B------:R2:W-:Y:S01]  /*5140*/  @!P4 SYNCS.ARRIVE.TRANS64.RED.A0TR RZ, [UR7+0x48], R25 ;  /* 0x00004819ffffc9a7 */ /* 0x0005e20008300407 */
[----:B------:R-:W-:Y:S01]  /*5150*/  UPLOP3.LUT UP1, UPT, UPT, UPT, UPT, 0x80, 0x8 ;  /* 0x000000000008789c */ /* 0x000fe20003f2f070 */
[----:B------:R-:W-:Y:S01]  /*5160*/  SYNCS.ARRIVE.TRANS64.RED.A1T0 RZ, [UR13], RZ ;  /* 0x000000ffffff79a7 */ /* 0x000fe2000810040d */
[----:B------:R-:W-:Y:S09]  /*5170*/  @P3 BRA `(.L_x_95) ;  /* 0xfffffff000343947 */ /* 0x000ff2000383ffff */
[----:B------:R-:W-:-:S04]  /*5180*/  SHF.L.U32 R2, R29, 0x1f, RZ ;  /* 0x0000001f1d027819 */ /* 0x000fc800000006ff */
[----:B------:R-:W1:Y:S02]  /*5190*/  SYNCS.PHASECHK.TRANS64.TRYWAIT P0, [UR7+0x50], R2 ;  /* 0x00005002ff0075a7 */ /* 0x000e640008001107 */
[----:B-1----:R-:W-:Y:S05]  /*51a0*/  @!P0 BRA `(.L_x_96) ;  /* 0x0000004c00ac8947 */ /* 0x002fea0003800000 */
.L_x_187:
[----:B------:R-:W4:Y:S02]  /*51b0*/  SYNCS.PHASECHK.TRANS64.TRYWAIT P0, [UR7+0x58], R2 ;  /* 0x00005802ff0075a7 */ /* 0x000f240008001107 */
[----:B----4-:R-:W-:Y:S05]  /*51c0*/  @!P0 BRA `(.L_x_97) ;  /* 0x0000004c00bc8947 */ /* 0x010fea0003800000 */
.L_x_189:
[----:B------:R-:W4:Y:S02]  /*51d0*/  SYNCS.PHASECHK.TRANS64.TRYWAIT P0, [UR7+0x60], R2 ;  /* 0x00006002ff0075a7 */ /* 0x000f240008001107 */
[----:B----4-:R-:W-:Y:S05]  /*51e0*/  @!P0 BRA `(.L_x_98) ;  /* 0x0000004c00cc8947 */ /* 0x010fea0003800000 */
.L_x_191:
[----:B-1----:R-:W-:-:S07]  /*51f0*/  MOV R0, UR7 ;  /* 0x0000000700007c02 */ /* 0x002fce0008000f00 */
.L_x_99:
[----:B-1----:R-:W-:-:S04]  /*5200*/  SHF.L.U32 R2, R29, 0x1f, RZ ;  /* 0x0000001f1d027819 */ /* 0x002fc800000006ff */
[----:B------:R1:W4:Y:S03]  /*5210*/  SYNCS.PHASECHK.TRANS64.TRYWAIT P0, [R0+URZ+0x68], R2 ;  /* 0x00006802000075a7 */ /* 0x00032600080011ff */
[----:B----4-:R-:W-:Y:S05]  /*5220*/  @!P0 NANOSLEEP.SYNCS 0x989680 ;  /* 0x009896800000895d */ /* 0x010fea0003900000 */
[----:B------:R-:W4:Y:S02]  /*5230*/  @!P0 SYNCS.PHASECHK.TRANS64 P0, [R0+URZ+0x68], R2 ;  /* 0x00006802000085a7 */ /* 0x000f2400080010ff */
[----:B--2-4-:R-:W-:Y:S05]  /*5240*/  @P0 EXIT ;  /* 0x000000000000094d */ /* 0x014fea0003800000 */
[----:B------:R-:W-:Y:S05]  /*5250*/  BRA `(.L_x_99) ;  /* 0xfffffffc00e87947 */ /* 0x000fea000383ffff */
.L_x_84:
[----:B------:R-:W-:-:S06]  /*5260*/  UISETP.GE.AND UP1, UPT, UR10, 0x4, UPT ;  /* 0x000000040a00788c */ /* 0x000fcc000bf26270 */
[----:B------:R-:W-:-:S13]  /*5270*/  PLOP3.LUT P0, PT, PT, PT, UP1, 0x80, 0x8 ;  /* 0x000000000008781c */ /* 0x000fda0003f0f018 */
[----:B------:R-:W-:Y:S05]  /*5280*/  @!P0 EXIT ;  /* 0x000000000000894d */ /* 0x000fea0003800000 */
[----:B------:R-:W-:Y:S01]  /*5290*/  BAR.SYNC.DEFER_BLOCKING 0x6, 0xa0 ;  /* 0x0182800000007b1d */ /* 0x000fe20000010000 */
[C---:B------:R-:W-:Y:S01]  /*52a0*/  IMAD.SHL.U32 R4, R105.reuse, 0x20, RZ ;  /* 0x0000002069047824 */ /* 0x040fe200078e00ff */
[C---:B------:R-:W-:Y:S01]  /*52b0*/  SHF.L.U32 R3, R96.reuse, 0x15, RZ ;  /* 0x0000001560037819 */ /* 0x040fe200000006ff */
[----:B------:R-:W-:Y:S01]  /*52c0*/  IMAD.SHL.U32 R5, R96, 0x400, RZ ;  /* 0x0000040060057824 */ /* 0x000fe200078e00ff */
[C---:B------:R-:W-:Y:S01]  /*52d0*/  LOP3.LUT R106, R105.reuse, 0x60, RZ, 0xc0, !PT ;  /* 0x00000060696a7812 */ /* 0x040fe200078ec0ff */
[C---:B------:R-:W-:Y:S01]  /*52e0*/  IMAD.SHL.U32 R2, R105.reuse, 0x4, RZ ;  /* 0x0000000469027824 */ /* 0x040fe200078e00ff */
[----:B------:R-:W-:Y:S02]  /*52f0*/  UMOV UR48, 0x400 ;  /* 0x0000040000307882 */ /* 0x000fe40000000000 */
[----:B------:R-:W1:Y:S01]  /*5300*/  LDC R95, c[0x0][0x370] ;  /* 0x0000dc00ff5f7b82 */ /* 0x000e620000000800 */
[----:B------:R-:W-:Y:S01]  /*5310*/  ULEA UR48, UR37, UR48, 0x18 ;  /* 0x0000003025307291 */ /* 0x000fe2000f8ec0ff */
[C---:B------:R-:W-:Y:S01]  /*5320*/  LOP3.LUT R104, R4.reuse, 0xb20, RZ, 0xc0, !PT ;  /* 0x00000b2004687812 */ /* 0x040fe200078ec0ff */
[----:B------:R-:W-:Y:S01]  /*5330*/  IMAD.U32 R46, R105, 0x10000, RZ ;  /* 0x00010000692e7824 */ /* 0x000fe200078e00ff */
[----:B------:R-:W-:Y:S01]  /*5340*/  LOP3.LUT R4, R4, 0xc0, RZ, 0xc0, !PT ;  /* 0x000000c004047812 */ /* 0x000fe200078ec0ff */
[----:B------:R-:W-:Y:S01]  /*5350*/  UIADD3 UR4, UPT, UPT, UR48, 0x200, URZ ;  /* 0x0000020030047890 */ /* 0x000fe2000fffe0ff */
[----:B------:R-:W-:Y:S01]  /*5360*/  LOP3.LUT R104, R104, 0x400, R5, 0xf8, !PT ;  /* 0x0000040068687812 */ /* 0x000fe200078ef805 */
[----:B------:R-:W-:Y:S01]  /*5370*/  HFMA2 R45, -RZ, RZ, 0, 0 ;  /* 0x00000000ff2d7431 */ /* 0x000fe200000001ff */
[----:B------:R-:W2:Y:S01]  /*5380*/  LDC R42, c[0x0][0xb0c] ;  /* 0x0002c300ff2a7b82 */ /* 0x000ea20000000800 */
[----:B------:R-:W-:Y:S01]  /*5390*/  LOP3.LUT R2, R4, 0x18, R2, 0xf8, !PT ;  /* 0x0000001804027812 */ /* 0x000fe200078ef802 */
[----:B------:R-:W-:Y:S01]  /*53a0*/  IMAD.MOV.U32 R101, RZ, RZ, 0x1 ;  /* 0x00000001ff657424 */ /* 0x000fe200078e00ff */
[----:B------:R-:W-:Y:S01]  /*53b0*/  LOP3.LUT R3, R3, 0x200000, RZ, 0xc0, !PT ;  /* 0x0020000003037812 */ /* 0x000fe200078ec0ff */
[----:B------:R-:W-:Y:S01]  /*53c0*/  IMAD.MOV.U32 R100, RZ, RZ, RZ ;  /* 0x000000ffff647224 */ /* 0x000fe200078e00ff */
[----:B------:R-:W-:Y:S01]  /*53d0*/  LOP3.LUT R104, R104, R2, RZ, 0xfc, !PT ;  /* 0x0000000268687212 */ /* 0x000fe200078efcff */
[----:B------:R-:W-:Y:S01]  /*53e0*/  IMAD.MOV.U32 R109, RZ, RZ, RZ ;  /* 0x000000ffff6d7224 */ /* 0x000fe200078e00ff */
[----:B------:R-:W-:Y:S01]  /*53f0*/  MOV R97, UR4 ;  /* 0x0000000400617c02 */ /* 0x000fe20008000f00 */
[----:B------:R-:W3:Y:S01]  /*5400*/  LDC R93, c[0x0][0xb20] ;  /* 0x0002c800ff5d7b82 */ /* 0x000ee20000000800 */
[----:B------:R-:W4:Y:S01]  /*5410*/  LDS R0, [UR48+0x130] ;  /* 0x00013030ff007984 */ /* 0x000f220008000800 */
[----:B------:R-:W-:Y:S01]  /*5420*/  LOP3.LUT R103, R105, 0x2, RZ, 0xc0, !PT ;  /* 0x0000000269677812 */ /* 0x000fe200078ec0ff */
[----:B------:R-:W1:Y:S01]  /*5430*/  LDCU.64 UR52, c[0x0][0x348] ;  /* 0x00006900ff3477ac */ /* 0x000e620008000a00 */
[----:B------:R-:W-:Y:S01]  /*5440*/  LOP3.LUT R46, R3, 0x400000, R46, 0xf8, !PT ;  /* 0x00400000032e7812 */ /* 0x000fe200078ef82e */
[----:B------:R-:W-:Y:S01]  /*5450*/  IMAD R104, R104, 0x2, R97 ;  /* 0x0000000268687824 */ /* 0x000fe200078e0261 */
[----:B------:R-:W-:Y:S01]  /*5460*/  LOP3.LUT R105, R105, 0x4, RZ, 0xc0, !PT ;  /* 0x0000000469697812 */ /* 0x000fe200078ec0ff */
[----:B------:R-:W1:Y:S01]  /*5470*/  LDCU.64 UR38, c[0x0][0x888] ;  /* 0x00011100ff2677ac */ /* 0x000e620008000a00 */
[----:B------:R-:W1:Y:S01]  /*5480*/  LDC R41, c[0x0][0xb30] ;  /* 0x0002cc00ff297b82 */ /* 0x000e620000000800 */
[----:B------:R-:W-:Y:S01]  /*5490*/  MOV R99, RZ ;  /* 0x000000ff00637202 */ /* 0x000fe20000000f00 */
[--C-:B------:R-:W-:Y:S01]  /*54a0*/  IMAD R103, R103, -0x10, R104.reuse ;  /* 0xfffffff067677824 */ /* 0x100fe200078e0268 */
[----:B------:R-:W1:Y:S01]  /*54b0*/  LDCU.64 UR44, c[0x0][0x890] ;  /* 0x00011200ff2c77ac */ /* 0x000e620008000a00 */
[----:B------:R-:W-:Y:S01]  /*54c0*/  IMAD R102, R105, -0x10, R104 ;  /* 0xfffffff069667824 */ /* 0x000fe200078e0268 */
[----:B------:R-:W-:-:S03]  /*54d0*/  UMOV UR49, URZ ;  /* 0x000000ff00317c82 */ /* 0x000fc60008000000 */
[----:B------:R-:W1:Y:S01]  /*54e0*/  LDC.64 R88, c[0x0][0xb10] ;  /* 0x0002c400ff587b82 */ /* 0x000e620000000a00 */
[----:B------:R-:W-:-:S07]  /*54f0*/  UMOV UR51, URZ ;  /* 0x000000ff00337c82 */ /* 0x000fce0008000000 */
[----:B------:R-:W1:Y:S08]  /*5500*/  LDC.64 R38, c[0x0][0xb18] ;  /* 0x0002c600ff267b82 */ /* 0x000e700000000a00 */
[----:B------:R-:W1:Y:S08]  /*5510*/  LDC.64 R36, c[0x0][0xb28] ;  /* 0x0002ca00ff247b82 */ /* 0x000e700000000a00 */
[----:B------:R-:W1:Y:S01]  /*5520*/  LDC.64 R86, c[0x0][0x8b0] ;  /* 0x00022c00ff567b82 */ /* 0x000e620000000a00 */
[----:B----4-:R-:W-:-:S07]  /*5530*/  IMAD.IADD R46, R0, 0x1, R46 ;  /* 0x00000001002e7824 */ /* 0x010fce00078e022e */
[----:B------:R-:W4:Y:S08]  /*5540*/  LDC.64 R84, c[0x0][0x8a8] ;  /* 0x00022a00ff547b82 */ /* 0x000f300000000a00 */
[----:B--23--:R-:W1:Y:S02]  /*5550*/  LDC R94, c[0x0][0x374] ;  /* 0x0000dd00ff5e7b82 */ /* 0x00ce640000000800 */
.L_x_143:
[----:B------:R-:W-:Y:S02]  /*5560*/  LEA R0, R109, UR48, 0x3 ;  /* 0x000000306d007c11 */ /* 0x000fe4000f8e18ff */
[----:B------:R-:W-:Y:S02]  /*5570*/  SHF.L.U32 R2, R99, 0x1f, RZ ;  /* 0x0000001f63027819 */ /* 0x000fe400000006ff */
[----:B-1----:R-:W-:Y:S02]  /*5580*/  LEA R16, R109, UR48, 0x4 ;  /* 0x000000306d107c11 */ /* 0x002fe4000f8e20ff */
[----:B------:R-:W2:Y:S02]  /*5590*/  SYNCS.PHASECHK.TRANS64.TRYWAIT P0, [R0+URZ+0x80], R2 ;  /* 0x00008002000075a7 */ /* 0x000ea400080011ff */
[----:B--23--:R-:W-:Y:S05]  /*55a0*/  @!P0 BRA `(.L_x_100) ;  /* 0x0000004800f48947 */ /* 0x00cfea0003800000 */
.L_x_192:
[----:B------:R-:W3:Y:S01]  /*55b0*/  LDC.64 R10, c[0x0][0xb10] ;  /* 0x0002c400ff0a7b82 */ /* 0x000ee20000000a00 */
[----:B------:R-:W4:Y:S01]  /*55c0*/  LDS.128 R16, [R16+0x110] ;  /* 0x0001100010107984 */ /* 0x000f220000000c00 */
[----:B-1----:R-:W-:Y:S01]  /*55d0*/  ISETP.NE.AND P1, PT, R41, 0x1, PT ;  /* 0x000000012900780c */ /* 0x002fe20003f25270 */
[----:B--2---:R-:W-:Y:S01]  /*55e0*/  VIADD R0, R0, 0x90 ;  /* 0x0000009000007836 */ /* 0x004fe20000000000 */
[----:B------:R-:W-:Y:S04]  /*55f0*/  ISETP.GE.AND P0, PT, R40, 0x1, PT ;  /* 0x000000012800780c */ /* 0x000fe80003f06270 */
[----:B------:R-:W1:Y:S01]  /*5600*/  LDC.64 R8, c[0x0][0xb18] ;  /* 0x0002c600ff087b82 */ /* 0x000e620000000a00 */
[----:B------:R-:W-:Y:S01]  /*5610*/  PRMT R0, RZ, 0x654, R0 ;  /* 0x00000654ff007816 */ /* 0x000fe20000000000 */
[----:B------:R-:W-:Y:S01]  /*5620*/  @!PT LDS RZ, [RZ] ;  /* 0x00000000fffff984 */ /* 0x000fe20000000800 */
[----:B------:R-:W-:Y:S01]  /*5630*/  @!PT LDS RZ, [RZ] ;  /* 0x00000000fffff984 */ /* 0x000fe20000000800 */
[----:B------:R-:W-:Y:S01]  /*5640*/  @!PT LDS RZ, [RZ] ;  /* 0x00000000fffff984 */ /* 0x000fe20000000800 */
[----:B------:R-:W-:Y:S01]  /*5650*/  @!PT LDS RZ, [RZ] ;  /* 0x00000000fffff984 */ /* 0x000fe20000000800 */
[----:B------:R2:W-:Y:S06]  /*5660*/  MEMBAR.ALL.CTA ;  /* 0x0000000000007992 */ /* 0x0005ec0000008000 */
[----:B--2---:R-:W2:Y:S01]  /*5670*/  FENCE.VIEW.ASYNC.S ;  /* 0x00000000000073c6 */ /* 0x004ea20000000000 */
[----:B------:R-:W1:Y:S08]  /*5680*/  @!P1 LDC R12, c[0x0][0xb20] ;  /* 0x0002c800ff0c9b82 */ /* 0x000e700000000800 */
[----:B------:R-:W1:Y:S01]  /*5690*/  @!P1 LDC R7, c[0x0][0xb0c] ;  /* 0x0002c300ff079b82 */ /* 0x000e620000000800 */
[----:B--2---:R2:W-:Y:S01]  /*56a0*/  SYNCS.ARRIVE.TRANS64.RED.A1T0 RZ, [R0+URZ], RZ ;  /* 0x000000ff00ff79a7 */ /* 0x0045e200081004ff */
[----:B----4-:R-:W-:Y:S04]  /*56b0*/  LOP3.LUT P4, RZ, R18, 0x1, RZ, 0xc0, !PT ;  /* 0x0000000112ff7812 */ /* 0x010fe8000788c0ff */
[----:B------:R-:W-:Y:S09]  /*56c0*/  P2R R107, PR, RZ, 0x10 ;  /* 0x00000010ff6b7803 */ /* 0x000ff20000000000 */
[----:B------:R-:W-:Y:S02]  /*56d0*/  @P4 MOV R44, R16 ;  /* 0x00000010002c4202 */ /* 0x000fe40000000f00 */
[----:B------:R-:W-:Y:S01]  /*56e0*/  @P4 LOP3.LUT R43, R17, 0xffff, RZ, 0xc0, !PT ;  /* 0x0000ffff112b4812 */ /* 0x000fe200078ec0ff */
[----:B--23--:R-:W-:Y:S06]  /*56f0*/  @!P0 BRA `(.L_x_101) ;  /* 0x0000000000a48947 */ /* 0x00cfec0003800000 */
[----:B------:R-:W-:Y:S01]  /*5700*/  IMAD.HI.U32 R0, R94, R39, RZ ;  /* 0x000000275e007227 */ /* 0x000fe200078e00ff */
[----:B------:R-:W-:Y:S02]  /*5710*/  ISETP.NE.AND P0, PT, R38, 0x1, PT ;  /* 0x000000012600780c */ /* 0x000fe40003f05270 */
[----:B------:R-:W-:Y:S01]  /*5720*/  ISETP.NE.AND P2, PT, R40, 0x1, PT ;  /* 0x000000012800780c */ /* 0x000fe20003f45270 */
[----:B------:R-:W-:Y:S01]  /*5730*/  IMAD.HI.U32 R4, R95, R88, RZ ;  /* 0x000000585f047227 */ /* 0x000fe200078e00ff */
[----:B------:R-:W-:Y:S02]  /*5740*/  SHF.R.U32.HI R0, RZ, R93, R0 ;  /* 0x0000005dff007219 */ /* 0x000fe40000011600 */
[----:B------:R-:W-:Y:S01]  /*5750*/  ISETP.NE.AND P3, PT, R42, 0x1, PT ;  /* 0x000000012a00780c */ /* 0x000fe20003f65270 */
[----:B------:R-:W-:Y:S01]  /*5760*/  IMAD.HI.U32 R6, R43, R39, RZ ;  /* 0x000000272b067227 */ /* 0x000fe200078e00ff */
[-C--:B------:R-:W-:Y:S02]  /*5770*/  SHF.R.U32.HI R4, RZ, R89.reuse, R4 ;  /* 0x00000059ff047219 */ /* 0x080fe40000011604 */
[----:B------:R-:W-:Y:S01]  /*5780*/  SEL R0, R94, R0, !P0 ;  /* 0x000000005e007207 */ /* 0x000fe20004000000 */
[----:B------:R-:W-:Y:S01]  /*5790*/  IMAD.HI.U32 R5, R44, R88, RZ ;  /* 0x000000582c057227 */ /* 0x000fe200078e00ff */
[----:B------:R-:W-:Y:S03]  /*57a0*/  SEL R4, R95, R4, !P3 ;  /* 0x000000045f047207 */ /* 0x000fe60005800000 */
[-C--:B------:R-:W-:Y:S01]  /*57b0*/  IMAD.HI.U32 R3, R0, R36.reuse, RZ ;  /* 0x0000002400037227 */ /* 0x080fe200078e00ff */
[----:B------:R-:W-:Y:S03]  /*57c0*/  SHF.R.U32.HI R5, RZ, R89, R5 ;  /* 0x00000059ff057219 */ /* 0x000fe60000011605 */
[----:B------:R-:W-:Y:S01]  /*57d0*/  IMAD.HI.U32 R2, R4, R36, RZ ;  /* 0x0000002404027227 */ /* 0x000fe200078e00ff */
[----:B------:R-:W-:Y:S02]  /*57e0*/  @P2 SHF.R.U32.HI R0, RZ, R37, R3 ;  /* 0x00000025ff002219 */ /* 0x000fe40000011603 */
[----:B------:R-:W-:Y:S02]  /*57f0*/  SHF.R.U32.HI R3, RZ, R93, R6 ;  /* 0x0000005dff037219 */ /* 0x000fe40000011606 */
[----:B------:R-:W-:Y:S01]  /*5800*/  @P2 SHF.R.U32.HI R4, RZ, R37, R2 ;  /* 0x00000025ff042219 */ /* 0x000fe20000011602 */
[----:B------:R-:W-:Y:S01]  /*5810*/  IMAD R0, R40, R0, RZ ;  /* 0x0000000028007224 */ /* 0x000fe200078e02ff */
[----:B------:R-:W-:Y:S02]  /*5820*/  SEL R3, R43, R3, !P0 ;  /* 0x000000032b037207 */ /* 0x000fe40004000000 */
[----:B------:R-:W-:Y:S01]  /*5830*/  SEL R2, R44, R5, !P3 ;  /* 0x000000052c027207 */ /* 0x000fe20005800000 */
[----:B------:R-:W-:Y:S01]  /*5840*/  IMAD R5, R40, R4, RZ ;  /* 0x0000000428057224 */ /* 0x000fe200078e02ff */
[C---:B------:R-:W-:Y:S01]  /*5850*/  ISETP.GE.AND P0, PT, R3.reuse, R0, PT ;  /* 0x000000000300720c */ /* 0x040fe20003f06270 */
[C---:B------:R-:W-:Y:S03]  /*5860*/  IMAD.HI.U32 R0, R3.reuse, R36, RZ ;  /* 0x0000002403007227 */ /* 0x040fe600078e00ff */
[C---:B------:R-:W-:Y:S02]  /*5870*/  ISETP.GE.OR P0, PT, R2.reuse, R5, P0 ;  /* 0x000000050200720c */ /* 0x040fe40000706670 */
[----:B------:R-:W-:Y:S04]  /*5880*/  SHF.R.U32.HI R0, RZ, R37, R0 ;  /* 0x00000025ff007219 */ /* 0x000fe80000011600 */
[C---:B------:R-:W-:Y:S05]  /*5890*/  SEL R6, R3.reuse, R0, !P2 ;  /* 0x0000000003067207 */ /* 0x040fea0005000000 */
        /* <DEDUP_REMOVED lines=14> */
[----:B------:R-:W-:Y:S07]  /*5980*/  IMAD R43, R3, R38, R43 ;  /* 0x00000026032b7224 */ /* 0x000fee00078e022b */
.L_x_101:
[----:B-1----:R-:W-:Y:S01]  /*5990*/  @!P1 ISETP.NE.AND P0, PT, R8, 0x1, PT ;  /* 0x000000010800980c */ /* 0x002fe20003f05270 */
[----:B------:R-:W-:Y:S01]  /*59a0*/  @!P1 IMAD.HI.U32 R2, R43, R9, RZ ;  /* 0x000000092b029227 */ /* 0x000fe200078e00ff */
[----:B------:R-:W-:Y:S01]  /*59b0*/  R2UR UR42, R14 ;  /* 0x000000000e2a72ca */ /* 0x000fe200000e0000 */
[----:B------:R-:W-:Y:S01]  /*59c0*/  BSSY.RECONVERGENT B6, `(.L_x_102) ;  /* 0x0000031000067945 */ /* 0x000fe20003800200 */
[----:B------:R-:W-:Y:S01]  /*59d0*/  R2UR UR41, R15 ;  /* 0x000000000f2972ca */ /* 0x000fe200000e0000 */
[C---:B------:R-:W-:Y:S01]  /*59e0*/  @!P1 IMAD.HI.U32 R0, R44.reuse, R10, RZ ;  /* 0x0000000a2c009227 */ /* 0x040fe200078e00ff */
[----:B------:R-:W-:Y:S02]  /*59f0*/  @!P1 SHF.R.U32.HI R2, RZ, R12, R2 ;  /* 0x0000000cff029219 */ /* 0x000fe40000011602 */
[----:B------:R-:W-:Y:S01]  /*5a00*/  @!P1 ISETP.NE.AND P2, PT, R7, 0x1, PT ;  /* 0x000000010700980c */ /* 0x000fe20003f45270 */
[----:B------:R-:W-:Y:S01]  /*5a10*/  VIADD R109, R109, 0x1 ;  /* 0x000000016d6d7836 */ /* 0x000fe20000000000 */
[----:B------:R-:W-:Y:S02]  /*5a20*/  @!P1 SEL R2, R43, R2, !P0 ;  /* 0x000000022b029207 */ /* 0x000fe40004000000 */
[----:B------:R-:W-:Y:S02]  /*5a30*/  @!P1 SHF.R.U32.HI R0, RZ, R11, R0 ;  /* 0x0000000bff009219 */ /* 0x000fe40000011600 */
[----:B------:R-:W-:Y:S01]  /*5a40*/  LOP3.LUT P0, RZ, R97, 0x1b0, RZ, 0xc0, !PT ;  /* 0x000001b061ff7812 */ /* 0x000fe2000780c0ff */
[----:B------:R-:W-:Y:S01]  /*5a50*/  USHF.L.U32 UR42, UR42, 0x6, URZ ;  /* 0x000000062a2a7899 */ /* 0x000fe200080006ff */
[----:B------:R-:W-:Y:S01]  /*5a60*/  @!P1 SEL R3, R44, R0, !P2 ;  /* 0x000000002c039207 */ /* 0x000fe20005000000 */
[----:B------:R-:W-:Y:S01]  /*5a70*/  USHF.L.U32 UR41, UR41, 0x8, URZ ;  /* 0x0000000829297899 */ /* 0x000fe200080006ff */
[----:B------:R-:W-:Y:S03]  /*5a80*/  @P4 SHF.R.U32.HI R98, RZ, 0x10, R17 ;  /* 0x00000010ff624819 */ /* 0x000fe60000011611 */
[----:B------:R-:W-:Y:S02]  /*5a90*/  @!P1 IMAD.IADD R0, R2, 0x1, -R3 ;  /* 0x0000000102009824 */ /* 0x000fe400078e0a03 */
[----:B------:R-:W-:Y:S02]  /*5aa0*/  @!P1 IMAD.IADD R2, R3, 0x1, -R2 ;  /* 0x0000000103029824 */ /* 0x000fe400078e0a02 */
[----:B------:R-:W-:Y:S02]  /*5ab0*/  @!P1 IMAD R44, R0, R7, R44 ;  /* 0x00000007002c9224 */ /* 0x000fe400078e022c */
[----:B------:R-:W-:Y:S01]  /*5ac0*/  @!P1 IMAD R43, R2, R8, R43 ;  /* 0x00000008022b9224 */ /* 0x000fe200078e022b */
[----:B------:R-:W-:Y:S06]  /*5ad0*/  @!P0 BRA `(.L_x_103) ;  /* 0x00000000007c8947 */ /* 0x000fec0003800000 */
[----:B------:R-:W1:Y:S01]  /*5ae0*/  LDCU.64 UR8, c[0x4][0x80] ;  /* 0x01001000ff0877ac */ /* 0x000e620008000a00 */
[----:B------:R-:W-:Y:S01]  /*5af0*/  MOV R2, 0x0 ;  /* 0x0000000000027802 */ /* 0x000fe20000000f00 */
[----:B------:R-:W-:Y:S02]  /*5b00*/  HFMA2 R12, -RZ, RZ, 0, 5.9604644775390625e-08 ;  /* 0x00000001ff0c7431 */ /* 0x000fe400000001ff */
[----:B------:R-:W-:Y:S01]  /*5b10*/  IMAD.MOV.U32 R8, RZ, RZ, 0x70 ;  /* 0x00000070ff087424 */ /* 0x000fe200078e00ff */
[----:B------:R2:W3:Y:S01]  /*5b20*/  LDC.64 R14, c[0x4][R2] ;  /* 0x01000000020e7b82 */ /* 0x0004e20000000a00 */
[----:B------:R-:W4:Y:S01]  /*5b30*/  LDCU.64 UR6, c[0x4][0x88] ;  /* 0x01001100ff0677ac */ /* 0x000f220008000a00 */
[----:B------:R-:W-:Y:S01]  /*5b40*/  IMAD.MOV.U32 R13, RZ, RZ, RZ ;  /* 0x000000ffff0d7224 */ /* 0x000fe200078e00ff */
[----:B------:R-:W2:Y:S01]  /*5b50*/  LDCU.64 UR4, c[0x4][0x8] ;  /* 0x01000100ff0477ac */ /* 0x000ea20008000a00 */
[----:B-1----:R-:W-:Y:S01]  /*5b60*/  MOV R5, UR9 ;  /* 0x0000000900057c02 */ /* 0x002fe20008000f00 */
[----:B------:R-:W-:Y:S01]  /*5b70*/  IMAD.U32 R4, RZ, RZ, UR8 ;  /* 0x00000008ff047e24 */ /* 0x000fe2000f8e00ff */
[----:B----4-:R-:W-:Y:S01]  /*5b80*/  MOV R7, UR7 ;  /* 0x0000000700077c02 */ /* 0x010fe20008000f00 */
[----:B------:R-:W-:Y:S01]  /*5b90*/  IMAD.U32 R6, RZ, RZ, UR6 ;  /* 0x00000006ff067e24 */ /* 0x000fe2000f8e00ff */
[----:B--2---:R-:W-:Y:S01]  /*5ba0*/  MOV R11, UR5 ;  /* 0x00000005000b7c02 */ /* 0x004fe20008000f00 */
[----:B------:R-:W-:Y:S02]  /*5bb0*/  IMAD.U32 R10, RZ, RZ, UR4 ;  /* 0x00000004ff0a7e24 */ /* 0x000fe4000f8e00ff */
[----:B------:R-:W-:Y:S07]  /*5bc0*/  LEPC R20, `(.L_x_104) ;  /* 0x000000001014794e */ /* 0x000fee0000000000 */
[----:B---3-5:R-:W-:Y:S05]  /*5bd0*/  CALL.ABS.NOINC R14 ;  /* 0x000000000e007343 */ /* 0x028fea0003c00000 */
.L_x_104:
[----:B------:R-:W1:Y:S01]  /*5be0*/  LDCU.64 UR8, c[0x4][0x80] ;  /* 0x01001000ff0877ac */ /* 0x000e620008000a00 */
[----:B------:R-:W2:Y:S01]  /*5bf0*/  LDC.64 R2, c[0x4][R2] ;  /* 0x0100000002027b82 */ /* 0x000ea20000000a00 */
[----:B------:R-:W-:Y:S02]  /*5c00*/  HFMA2 R12, -RZ, RZ, 0, 5.9604644775390625e-08 ;  /* 0x00000001ff0c7431 */ /* 0x000fe400000001ff */
[----:B------:R-:W-:Y:S02]  /*5c10*/  IMAD.MOV.U32 R8, RZ, RZ, 0x70 ;  /* 0x00000070ff087424 */ /* 0x000fe400078e00ff */
[----:B------:R-:W-:Y:S01]  /*5c20*/  IMAD.MOV.U32 R13, RZ, RZ, RZ ;  /* 0x000000ffff0d7224 */ /* 0x000fe200078e00ff */
[----:B------:R-:W3:Y:S01]  /*5c30*/  LDCU.64 UR6, c[0x4][0x88] ;  /* 0x01001100ff0677ac */ /* 0x000ee20008000a00 */
[----:B------:R-:W4:Y:S01]  /*5c40*/  LDCU.64 UR4, c[0x4][0x8] ;  /* 0x01000100ff0477ac */ /* 0x000f220008000a00 */
[----:B-1----:R-:W-:Y:S02]  /*5c50*/  MOV R4, UR8 ;  /* 0x0000000800047c02 */ /* 0x002fe40008000f00 */
[----:B------:R-:W-:Y:S02]  /*5c60*/  MOV R5, UR9 ;  /* 0x0000000900057c02 */ /* 0x000fe40008000f00 */
[----:B---3--:R-:W-:Y:S01]  /*5c70*/  MOV R7, UR7 ;  /* 0x0000000700077c02 */ /* 0x008fe20008000f00 */
[----:B------:R-:W-:Y:S01]  /*5c80*/  IMAD.U32 R6, RZ, RZ, UR6 ;  /* 0x00000006ff067e24 */ /* 0x000fe2000f8e00ff */
[----:B----4-:R-:W-:Y:S01]  /*5c90*/  MOV R11, UR5 ;  /* 0x00000005000b7c02 */ /* 0x010fe20008000f00 */
[----:B------:R-:W-:Y:S02]  /*5ca0*/  IMAD.U32 R10, RZ, RZ, UR4 ;  /* 0x00000004ff0a7e24 */ /* 0x000fe4000f8e00ff */
[----:B------:R-:W-:Y:S07]  /*5cb0*/  LEPC R20, `(.L_x_103) ;  /* 0x000000001014794e */ /* 0x000fee0000000000 */
[----:B--2---:R-:W-:Y:S05]  /*5cc0*/  CALL.ABS.NOINC R2 ;  /* 0x0000000002007343 */ /* 0x004fea0003c00000 */
.L_x_103:
[----:B------:R-:W-:Y:S05]  /*5cd0*/  BSYNC.RECONVERGENT B6 ;  /* 0x0000000000067941 */ /* 0x000fea0003800200 */
.L_x_102:
[----:B------:R-:W-:Y:S01]  /*5ce0*/  ISETP.NE.U32.AND P4, PT, R86, RZ, PT ;  /* 0x000000ff5600720c */ /* 0x000fe20003f85070 */
[----:B------:R-:W-:Y:S01]  /*5cf0*/  UISETP.NE.AND UP2, UPT, UR50, URZ, UPT ;  /* 0x000000ff3200728c */ /* 0x000fe2000bf45270 */
[----:B------:R-:W-:Y:S01]  /*5d00*/  ISETP.NE.U32.AND P2, PT, RZ, UR38, PT ;  /* 0x00000026ff007c0c */ /* 0x000fe2000bf45070 */
[----:B------:R-:W-:Y:S01]  /*5d10*/  UISETP.NE.U32.AND UP1, UPT, UR44, URZ, UPT ;  /* 0x000000ff2c00728c */ /* 0x000fe2000bf25070 */
[----:B------:R-:W-:Y:S01]  /*5d20*/  ISETP.NE.AND.EX P4, PT, R87, RZ, PT, P4 ;  /* 0x000000ff5700720c */ /* 0x000fe20003f85340 */
[----:B------:R-:W-:Y:S01]  /*5d30*/  UPLOP3.LUT UP0, UPT, UPT, UPT, UPT, 0x40, 0x4 ;  /* 0x000000000004789c */ /* 0x000fe20003f0e870 */
[----:B------:R-:W-:Y:S01]  /*5d40*/  ISETP.NE.AND.EX P2, PT, RZ, UR39, PT, P2 ;  /* 0x00000027ff007c0c */ /* 0x000fe2000bf45320 */
[----:B------:R-:W-:Y:S01]  /*5d50*/  UISETP.NE.AND.EX UP1, UPT, UR45, URZ, UPT, UP1 ;  /* 0x000000ff2d00728c */ /* 0x000fe2000bf25310 */
[----:B------:R-:W-:Y:S04]  /*5d60*/  PLOP3.LUT P1, PT, PT, PT, UP2, 0x80, 0x8 ;  /* 0x000000000008781c */ /* 0x000fe80003f2f028 */
[----:B------:R-:W-:Y:S06]  /*5d70*/  @UP2 UPLOP3.LUT UP0, UPT, UPT, UPT, UP1, 0x80, 0x8 ;  /* 0x000000000008289c */ /* 0x000fec0003f0f010 */
[----:B------:R-:W-:Y:S01]  /*5d80*/  PLOP3.LUT P0, PT, PT, PT, UP0, 0x80, 0x8 ;  /* 0x000000000008781c */ /* 0x000fe20003f0f008 */
[----:B------:R-:W-:Y:S01]  /*5d90*/  @!UPT UIADD3 URZ, UPT, UPT, URZ, URZ, URZ ;  /* 0x000000fffffff290 */ /* 0x000fe2000fffe0ff */
[----:B------:R-:W-:Y:S11]  /*5da0*/  BRA.U !UP1, `(.L_x_105) ;  /* 0x0000000109387547 */ /* 0x000ff6000b800000 */
[----:B------:R-:W-:Y:S01]  /*5db0*/  UISETP.NE.U32.AND UP0, UPT, UR38, URZ, UPT ;  /* 0x000000ff2600728c */ /* 0x000fe2000bf05070 */
[----:B------:R-:W-:Y:S02]  /*5dc0*/  HFMA2 R0, -RZ, RZ, 0, 5.9604644775390625e-08 ;  /* 0x00000001ff007431 */ /* 0x000fe400000001ff */
[----:B------:R-:W-:Y:S01]  /*5dd0*/  IMAD.MOV.U32 R92, RZ, RZ, 0x1 ;  /* 0x00000001ff5c7424 */ /* 0x000fe200078e00ff */
[----:B------:R-:W-:Y:S06]  /*5de0*/  UISETP.NE.AND.EX UP0, UPT, UR39, URZ, UPT, UP0 ;  /* 0x000000ff2700728c */ /* 0x000fec000bf05300 */
[----:B------:R-:W-:Y:S05]  /*5df0*/  PLOP3.LUT P3, PT, PT, PT, UP0, 0x80, 0x8 ;  /* 0x000000000008781c */ /* 0x000fea0003f6f008 */
[----:B------:R-:W1:Y:S01]  /*5e00*/  @UP0 LDCU.64 UR6, c[0x0][0x888] ;  /* 0x00011100ff0607ac */ /* 0x000e620008000a00 */
[----:B------:R-:W-:Y:S07]  /*5e10*/  @UP0 UIMAD UR4, UR36, UR44, URZ ;  /* 0x0000002c240402a4 */ /* 0x000fee000f8e02ff */
[----:B------:R-:W-:Y:S01]  /*5e20*/  @!P3 PRMT R92, R0, 0x7610, R92 ;  /* 0x00007610005cb816 */ /* 0x000fe2000000005c */
[----:B-1----:R-:W-:Y:S03]  /*5e30*/  @UP0 UIMAD.WIDE UR6, UR4, 0x4, UR6 ;  /* 0x00000004040608a5 */ /* 0x002fe6000f8e0206 */
[----:B------:R-:W1:Y:S03]  /*5e40*/  @!UP0 LDCU UR4, c[0x0][0x880] ;  /* 0x00011000ff0487ac */ /* 0x000e660008000800 */
[----:B------:R-:W-:Y:S01]  /*5e50*/  IMAD.U32 R2, RZ, RZ, UR6 ;  /* 0x00000006ff027e24 */ /* 0x000fe2000f8e00ff */
[----:B------:R-:W-:Y:S05]  /*5e60*/  MOV R3, UR7 ;  /* 0x0000000700037c02 */ /* 0x000fea0008000f00 */
[----:B-----5:R2:W5:Y:S02]  /*5e70*/  @P3 LDG.E R49, desc[UR46][R2.64] ;  /* 0x0000002e02313981 */ /* 0x020564000c1e1900 */
[----:B-12---:R-:W-:Y:S02]  /*5e80*/  @!P3 IMAD.U32 R49, RZ, RZ, UR4 ;  /* 0x00000004ff31be24 */ /* 0x006fe4000f8e00ff */
.L_x_105:
[----:B------:R-:W-:Y:S05]  /*5e90*/  @!P4 BRA `(.L_x_106) ;  /* 0x000000000020c947 */ /* 0x000fea0003800000 */
[----:B------:R-:W-:Y:S04]  /*5ea0*/  ISETP.NE.U32.AND P3, PT, R84, RZ, PT ;  /* 0x000000ff5400720c */ /* 0x000fe80003f65070 */
[----:B------:R-:W-:Y:S11]  /*5eb0*/  ISETP.NE.AND.EX P3, PT, R85, RZ, PT, P3 ;  /* 0x000000ff5500720c */ /* 0x000ff60003f65330 */
[----:B------:R-:W-:Y:S02]  /*5ec0*/  @!UPT UIADD3 URZ, UPT, UPT, URZ, URZ, URZ ;  /* 0x000000fffffff290 */ /* 0x000fe4000fffe0ff */
[----:B------:R-:W1:Y:S01]  /*5ed0*/  @P3 LDC.64 R2, c[0x0][0x8a8] ;  /* 0x00022a00ff023b82 */ /* 0x000e620000000a00 */
[----:B------:R-:W-:Y:S04]  /*5ee0*/  @P3 IMAD R0, R86, UR36, RZ ;  /* 0x0000002456003c24 */ /* 0x000fe8000f8e02ff */
[----:B-1----:R-:W-:Y:S05]  /*5ef0*/  @P3 IMAD.WIDE R2, R0, 0x4, R2 ;  /* 0x0000000400023825 */ /* 0x002fea00078e0202 */
[----:B-----5:R1:W5:Y:S02]  /*5f00*/  @P3 LDG.E R47, desc[UR46][R2.64] ;  /* 0x0000002e022f3981 */ /* 0x020364000c1e1900 */
[----:B-1----:R-:W2:Y:S02]  /*5f10*/  @!P3 LDC R47, c[0x0][0x8a0] ;  /* 0x00022800ff2fbb82 */ /* 0x002ea40000000800 */
.L_x_106:
[----:B-----5:R-:W-:Y:S01]  /*5f20*/  FSETP.NEU.AND P3, PT, R49, RZ, PT ;  /* 0x000000ff3100720b */ /* 0x020fe20003f6d000 */
[----:B------:R-:W-:Y:S01]  /*5f30*/  BSSY B1, `(.L_x_107) ;  /* 0x0000039000017945 */ /* 0x000fe20003800000 */
[----:B------:R-:W-:Y:S01]  /*5f40*/  SEL R3, RZ, 0xffffffff, P2 ;  /* 0xffffffffff037807 */ /* 0x000fe20001000000 */
[----:B------:R-:W-:Y:S01]  /*5f50*/  IMAD.MOV.U32 R61, RZ, RZ, 0x1 ;  /* 0x00000001ff3d7424 */ /* 0x000fe200078e00ff */
[----:B------:R-:W-:Y:S01]  /*5f60*/  @P1 LOP3.LUT P2, RZ, R92, 0xff, RZ, 0xc0, !PT ;  /* 0x000000ff5cff1812 */ /* 0x000fe2000784c0ff */
[----:B------:R-:W-:Y:S01]  /*5f70*/  IMAD R48, R45, 0x80, R46 ;  /* 0x000000802d307824 */ /* 0x000fe200078e022e */
[----:B------:R-:W-:Y:S01]  /*5f80*/  @P1 SEL R0, RZ, 0xffffffff, P3 ;  /* 0xffffffffff001807 */ /* 0x000fe20001800000 */
[----:B------:R-:W-:Y:S01]  /*5f90*/  IMAD R110, R105, -0x10, R103 ;  /* 0xfffffff0696e7824 */ /* 0x000fe200078e0267 */
[----:B------:R-:W-:Y:S01]  /*5fa0*/  LOP3.LUT R101, R101, 0x1, RZ, 0x3c, !PT ;  /* 0x0000000165657812 */ /* 0x000fe200078e3cff */
[----:B------:R-:W-:Y:S01]  /*5fb0*/  IMAD.MOV.U32 R60, RZ, RZ, RZ ;  /* 0x000000ffff3c7224 */ /* 0x000fe200078e00ff */
[----:B------:R-:W-:Y:S02]  /*5fc0*/  @P0 SEL R0, R3, R0, !P2 ;  /* 0x0000000003000207 */ /* 0x000fe40005000000 */
[----:B------:R-:W-:Y:S02]  /*5fd0*/  CS2R R82, SRZ ;  /* 0x0000000000527805 */ /* 0x000fe4000001ff00 */
[----:B------:R-:W-:Y:S02]  /*5fe0*/  LEA R112, R45, UR48, 0x3 ;  /* 0x000000302d707c11 */ /* 0x000fe4000f8e18ff */
[----:B------:R-:W-:Y:S02]  /*5ff0*/  CS2R R80, SRZ ;  /* 0x0000000000507805 */ /* 0x000fe4000001ff00 */
[----:B------:R-:W-:Y:S02]  /*6000*/  @P1 LOP3.LUT R0, R0, 0x1, RZ, 0xc0, !PT ;  /* 0x0000000100001812 */ /* 0x000fe400078ec0ff */
[----:B------:R-:W-:Y:S02]  /*6010*/  CS2R R74, SRZ ;  /* 0x00000000004a7805 */ /* 0x000fe4000001ff00 */
[----:B------:R-:W-:Y:S02]  /*6020*/  PLOP3.LUT P2, PT, PT, PT, UP1, 0x80, 0x8 ;  /* 0x000000000008781c */ /* 0x000fe40003f4f018 */
[----:B------:R-:W-:Y:S02]  /*6030*/  CS2R R72, SRZ ;  /* 0x0000000000487805 */ /* 0x000fe4000001ff00 */
[----:B------:R-:W-:Y:S02]  /*6040*/  ISETP.NE.U32.OR P5, PT, R0, 0x1, !P1 ;  /* 0x000000010000780c */ /* 0x000fe40004fa5470 */
[----:B------:R-:W-:Y:S02]  /*6050*/  CS2R R66, SRZ ;  /* 0x0000000000427805 */ /* 0x000fe4000001ff00 */
[----:B------:R-:W-:Y:S02]  /*6060*/  LOP3.LUT P4, R108, R92, 0xff, RZ, 0xc0, !PT ;  /* 0x000000ff5c6c7812 */ /* 0x000fe4000788c0ff */
[----:B------:R-:W-:Y:S02]  /*6070*/  CS2R R64, SRZ ;  /* 0x0000000000407805 */ /* 0x000fe4000001ff00 */
[----:B------:R-:W-:Y:S02]  /*6080*/  SEL R2, RZ, 0xffffffff, P3 ;  /* 0xffffffffff027807 */ /* 0x000fe40001800000 */
[----:B------:R-:W-:Y:S02]  /*6090*/  CS2R R58, SRZ ;  /* 0x00000000003a7805 */ /* 0x000fe4000001ff00 */
[----:B------:R-:W-:Y:S02]  /*60a0*/  P2R R111, PR, RZ, 0x20 ;  /* 0x00000020ff6f7803 */ /* 0x000fe40000000000 */
[----:B------:R-:W-:Y:S02]  /*60b0*/  CS2R R56, SRZ ;  /* 0x0000000000387805 */ /* 0x000fe4000001ff00 */
[----:B------:R-:W-:Y:S02]  /*60c0*/  @P2 SEL R2, R3, R2, !P4 ;  /* 0x0000000203022207 */ /* 0x000fe40006000000 */
[----:B------:R-:W-:Y:S02]  /*60d0*/  @P5 SHF.L.U32 R0, R101, 0x1f, RZ ;  /* 0x0000001f65005819 */ /* 0x000fe400000006ff */
[----:B------:R-:W-:Y:S02]  /*60e0*/  LOP3.LUT R2, R2, 0x1, RZ, 0xc0, !PT ;  /* 0x0000000102027812 */ /* 0x000fe400078ec0ff */
[----:B------:R1:W3:Y:S02]  /*60f0*/  @P5 SYNCS.PHASECHK.TRANS64.TRYWAIT P1, [UR48+0x30], R0 ;  /* 0x00003000ff0055a7 */ /* 0x0002e40008021130 */
[----:B------:R-:W-:Y:S04]  /*6100*/  ISETP.NE.U32.AND P2, PT, R2, 0x1, PT ;  /* 0x000000010200780c */ /* 0x000fe80003f45070 */
[----:B------:R-:W-:Y:S02]  /*6110*/  P2R R62, PR, RZ, 0x4 ;  /* 0x00000004ff3e7803 */ /* 0x000fe40000000000 */
[----:B-1----:R-:W-:Y:S04]  /*6120*/  SHF.L.U32 R0, R100, 0x1f, RZ ;  /* 0x0000001f64007819 */ /* 0x002fe800000006ff */
[----:B------:R1:W4:Y:S01]  /*6130*/  SYNCS.PHASECHK.TRANS64.TRYWAIT P0, [R112+URZ+0xa0], R0 ;  /* 0x0000a000700075a7 */ /* 0x00032200080011ff */
[----:B---3--:R-:W-:Y:S01]  /*6140*/  @P5 SEL R61, RZ, 0x1, !P1 ;  /* 0x00000001ff3d5807 */ /* 0x008fe20004800000 */
[----:B-1----:R-:W-:Y:S06]  /*6150*/  @!P5 BRA `(.L_x_108) ;  /* 0x000000000058d947 */ /* 0x002fec0003800000 */
[----:B------:R-:W-:Y:S01]  /*6160*/  IMAD.MOV.U32 R83, RZ, RZ, RZ ;  /* 0x000000ffff537224 */ /* 0x000fe200078e00ff */
[----:B------:R-:W-:Y:S01]  /*6170*/  ISETP.NE.AND P1, PT, R61, RZ, PT ;  /* 0x000000ff3d00720c */ /* 0x000fe20003f25270 */
[----:B------:R-:W-:Y:S01]  /*6180*/  BSSY B0, `(.L_x_109) ;  /* 0x000000c000007945 */ /* 0x000fe20003800000 */
[----:B------:R-:W-:Y:S02]  /*6190*/  CS2R R58, SRZ ;  /* 0x00000000003a7805 */ /* 0x000fe4000001ff00 */
[----:B------:R-:W-:Y:S02]  /*61a0*/  CS2R R56, SRZ ;  /* 0x0000000000387805 */ /* 0x000fe4000001ff00 */
[----:B------:R-:W-:Y:S02]  /*61b0*/  CS2R R66, SRZ ;  /* 0x0000000000427805 */ /* 0x000fe4000001ff00 */
[----:B------:R-:W-:Y:S02]  /*61c0*/  CS2R R64, SRZ ;  /* 0x0000000000407805 */ /* 0x000fe4000001ff00 */
[----:B------:R-:W-:Y:S02]  /*61d0*/  CS2R R74, SRZ ;  /* 0x00000000004a7805 */ /* 0x000fe4000001ff00 */
[----:B------:R-:W-:Y:S02]  /*61e0*/  CS2R R72, SRZ ;  /* 0x0000000000487805 */ /* 0x000fe4000001ff00 */
[----:B------:R-:W-:Y:S01]  /*61f0*/  CS2R R80, SRZ ;  /* 0x0000000000507805 */ /* 0x000fe2000001ff00 */
[----:B------:R-:W-:Y:S06]  /*6200*/  @P1 BRA `(.L_x_110) ;  /* 0x00000000000c1947 */ /* 0x000fec0003800000 */
[----:B------:R-:W-:Y:S04]  /*6210*/  SHF.L.U32 R3, R101, 0x1f, RZ ;  /* 0x0000001f65037819 */ /* 0x000fe800000006ff */
[----:B------:R-:W1:Y:S02]  /*6220*/  SYNCS.PHASECHK.TRANS64.TRYWAIT P1, [UR48+0x30], R3 ;  /* 0x00003003ff0075a7 */ /* 0x000e640008021130 */
[----:B-1----:R-:W-:Y:S05]  /*6230*/  @!P1 BRA `(.L_x_111) ;  /* 0x0000003c00e49947 */ /* 0x002fea0003800000 */
.L_x_110:
[----:B------:R-:W-:Y:S05]  /*6240*/  BSYNC B0 ;  /* 0x0000000000007941 */ /* 0x000fea0003800000 */
.L_x_109:
[----:B------:R-:W-:Y:S01]  /*6250*/  ISETP.NE.AND P1, PT, R62, RZ, PT ;  /* 0x000000ff3e00720c */ /* 0x000fe20003f25270 */
[----:B------:R-:W-:Y:S11]  /*6260*/  HFMA2 R60, -RZ, RZ, 0, 5.9604644775390625e-08 ;  /* 0x00000001ff3c7431 */ /* 0x000ff600000001ff */
[----:B------:R-:W-:Y:S01]  /*6270*/  @!UPT UIADD3 URZ, UPT, UPT, URZ, URZ, URZ ;  /* 0x000000fffffff290 */ /* 0x000fe2000fffe0ff */
[----:B------:R3:W1:Y:S04]  /*6280*/  @P1 LDS.128 R56, [R104] ;  /* 0x0000000068381984 */ /* 0x0006680000000c00 */
[----:B------:R3:W1:Y:S04]  /*6290*/  @P1 LDS.128 R64, [R103+0x10] ;  /* 0x0000100067401984 */ /* 0x0006680000000c00 */
[----:B------:R3:W1:Y:S04]  /*62a0*/  @P1 LDS.128 R72, [R102+0x20] ;  /* 0x0000200066481984 */ /* 0x0006680000000c00 */
[----:B------:R3:W1:Y:S02]  /*62b0*/  @P1 LDS.128 R80, [R110+0x30] ;  /* 0x000030006e501984 */ /* 0x0006640000000c00 */
.L_x_108:
[----:B------:R-:W-:Y:S05]  /*62c0*/  BSYNC B1 ;  /* 0x0000000000017941 */ /* 0x000fea0003800000 */
.L_x_107:
[----:B-1----:R-:W-:Y:S04]  /*62d0*/  SHF.R.U32.HI R2, RZ, 0x15, R48 ;  /* 0x00000015ff027819 */ /* 0x002fe80000011630 */
[----:B------:R-:W-:Y:S01]  /*62e0*/  LOP3.LUT P1, RZ, R2, 0x3, R96, 0x48, !PT ;  /* 0x0000000302ff7812 */ /* 0x000fe20007824860 */
[----:B------:R-:W-:Y:S01]  /*62f0*/  @!UPT UIADD3 URZ, UPT, UPT, URZ, URZ, URZ ;  /* 0x000000fffffff290 */ /* 0x000fe2000fffe0ff */
[----:B----4-:R-:W-:Y:S11]  /*6300*/  @P0 BRA `(.L_x_112) ;  /* 0x0000000000080947 */ /* 0x010ff60003800000 */
[----:B------:R-:W1:Y:S02]  /*6310*/  SYNCS.PHASECHK.TRANS64.TRYWAIT P0, [R112+URZ+0xa0], R0 ;  /* 0x0000a000700075a7 */ /* 0x000e6400080011ff */
[----:B-1----:R-:W-:Y:S05]  /*6320*/  @!P0 BRA `(.L_x_113) ;  /* 0x0000003c00c08947 */ /* 0x002fea0003800000 */
.L_x_112:
[----:B------:R-:W-:Y:S05]  /*6330*/  @!P1 BRA `(.L_x_114) ;  /* 0x0000000000409947 */ /* 0x000fea0003800000 */
[----:B------:R-:W4:Y:S01]  /*6340*/  LDCU.64 UR8, c[0x4][0x70] ;  /* 0x01000e00ff0877ac */ /* 0x000f220008000a00 */
[----:B------:R-:W-:Y:S01]  /*6350*/  MOV R3, 0x0 ;  /* 0x0000000000037802 */ /* 0x000fe20000000f00 */
[----:B------:R-:W-:Y:S02]  /*6360*/  HFMA2 R12, -RZ, RZ, 0, 5.9604644775390625e-08 ;  /* 0x00000001ff0c7431 */ /* 0x000fe400000001ff */
[----:B------:R-:W-:Y:S02]  /*6370*/  IMAD.MOV.U32 R8, RZ, RZ, 0x192 ;  /* 0x00000192ff087424 */ /* 0x000fe400078e00ff */
[----:B------:R-:W-:Y:S01]  /*6380*/  IMAD.MOV.U32 R13, RZ, RZ, RZ ;  /* 0x000000ffff0d7224 */ /* 0x000fe200078e00ff */
[----:B------:R-:W5:Y:S01]  /*6390*/  LDCU.64 UR6, c[0x4][0x78] ;  /* 0x01000f00ff0677ac */ /* 0x000f620008000a00 */
[----:B------:R-:W1:Y:S01]  /*63a0*/  LDC.64 R2, c[0x4][R3] ;  /* 0x0100000003027b82 */ /* 0x000e620000000a00 */
[----:B------:R-:W2:Y:S01]  /*63b0*/  LDCU.64 UR4, c[0x4][0x10] ;  /* 0x01000200ff0477ac */ /* 0x000ea20008000a00 */
[----:B----4-:R-:W-:Y:S01]  /*63c0*/  MOV R5, UR9 ;  /* 0x0000000900057c02 */ /* 0x010fe20008000f00 */
[----:B------:R-:W-:Y:S01]  /*63d0*/  IMAD.U32 R4, RZ, RZ, UR8 ;  /* 0x00000008ff047e24 */ /* 0x000fe2000f8e00ff */
[----:B-----5:R-:W-:Y:S01]  /*63e0*/  MOV R7, UR7 ;  /* 0x0000000700077c02 */ /* 0x020fe20008000f00 */
[----:B------:R-:W-:Y:S01]  /*63f0*/  IMAD.U32 R6, RZ, RZ, UR6 ;  /* 0x00000006ff067e24 */ /* 0x000fe2000f8e00ff */
[----:B--2---:R-:W-:Y:S01]  /*6400*/  MOV R11, UR5 ;  /* 0x00000005000b7c02 */ /* 0x004fe20008000f00 */
[----:B------:R-:W-:Y:S02]  /*6410*/  IMAD.U32 R10, RZ, RZ, UR4 ;  /* 0x00000004ff0a7e24 */ /* 0x000fe4000f8e00ff */
[----:B------:R-:W-:Y:S07]  /*6420*/  LEPC R20, `(.L_x_114) ;  /* 0x000000001014794e */ /* 0x000fee0000000000 */
[----:B-1-3--:R-:W-:Y:S05]  /*6430*/  CALL.ABS.NOINC R2 ;  /* 0x0000000002007343 */ /* 0x00afea0003c00000 */
.L_x_114:
[----:B------:R-:W-:Y:S01]  /*6440*/  SHF.L.U32 R50, R56, 0x10, RZ ;  /* 0x0000001038327819 */ /* 0x000fe200000006ff */
[----:B------:R-:W-:Y:S05]  /*6450*/  WARPSYNC.ALL ;  /* 0x0000000000007948 */ /* 0x000fea0003800000 */
[----:B------:R-:W-:Y:S01]  /*6460*/  R2UR UR4, R48 ;  /* 0x00000000300472ca */ /* 0x000fe200000e0000 */
[----:B------:R-:W-:Y:S01]  /*6470*/  BSSY.RECONVERGENT B0, `(.L_x_115) ;  /* 0x000008c000007945 */ /* 0x000fe20003800200 */
[----:B------:R-:W-:Y:S02]  /*6480*/  LOP3.LUT R51, R56, 0xffff0000, RZ, 0xc0, !PT ;  /* 0xffff000038337812 */ /* 0x000fe400078ec0ff */
[----:B------:R-:W-:Y:S02]  /*6490*/  SHF.L.U32 R52, R57, 0x10, RZ ;  /* 0x0000001039347819 */ /* 0x000fe400000006ff */
[----:B------:R-:W-:Y:S07]  /*64a0*/  ISETP.NE.AND P0, PT, R106, RZ, PT ;  /* 0x000000ff6a00720c */ /* 0x000fee0003f05270 */
[----:B------:R-:W1:Y:S02]  /*64b0*/  LDTM.x32 R4, tmem[UR4] ;  /* 0x00000004000479ee */ /* 0x000e6400082c0000 */
[C---:B-12---:R-:W-:Y:S01]  /*64c0*/  FMUL R0, R47.reuse, R4 ;  /* 0x000000042f007220 */ /* 0x046fe20000400000 */
[C---:B------:R-:W-:Y:S01]  /*64d0*/  FMUL R2, R47.reuse, R5 ;  /* 0x000000052f027220 */ /* 0x040fe20000400000 */
[C---:B------:R-:W-:Y:S01]  /*64e0*/  FMUL R4, R47.reuse, R8 ;  /* 0x000000082f047220 */ /* 0x040fe20000400000 */
[C---:B------:R-:W-:Y:S01]  /*64f0*/  FMUL R3, R47.reuse, R6 ;  /* 0x000000062f037220 */ /* 0x040fe20000400000 */
[C---:B------:R-:W-:Y:S01]  /*6500*/  FMUL R5, R47.reuse, R9 ;  /* 0x000000092f057220 */ /* 0x040fe20000400000 */
[C---:B------:R-:W-:Y:S01]  /*6510*/  FMUL R8, R47.reuse, R12 ;  /* 0x0000000c2f087220 */ /* 0x040fe20000400000 */
[C---:B------:R-:W-:Y:S01]  /*6520*/  FMUL R6, R47.reuse, R10 ;  /* 0x0000000a2f067220 */ /* 0x040fe20000400000 */
[C---:B------:R-:W-:Y:S01]  /*6530*/  FMUL R9, R47.reuse, R13 ;  /* 0x0000000d2f097220 */ /* 0x040fe20000400000 */
[----:B------:R-:W-:Y:S01]  /*6540*/  FMUL R12, R47, R16 ;  /* 0x000000102f0c7220 */ /* 0x000fe20000400000 */
[----:B------:R-:W-:Y:S01]  /*6550*/  FFMA R0, R49, R50, R0 ;  /* 0x0000003231007223 */ /* 0x000fe20000000000 */
[C---:B------:R-:W-:Y:S01]  /*6560*/  FMUL R10, R47.reuse, R14 ;  /* 0x0000000e2f0a7220 */ /* 0x040fe20000400000 */
[C---:B------:R-:W-:Y:S01]  /*6570*/  FMUL R13, R47.reuse, R17 ;  /* 0x000000112f0d7220 */ /* 0x040fe20000400000 */
[----:B------:R-:W-:Y:S01]  /*6580*/  FMUL R16, R47, R20 ;  /* 0x000000142f107220 */ /* 0x000fe20000400000 */
[----:B------:R-:W-:Y:S01]  /*6590*/  FFMA R2, R49, R51, R2 ;  /* 0x0000003331027223 */ /* 0x000fe20000000002 */
[C---:B------:R-:W-:Y:S01]  /*65a0*/  FMUL R14, R47.reuse, R18 ;  /* 0x000000122f0e7220 */ /* 0x040fe20000400000 */
        /* <DEDUP_REMOVED lines=8> */
[----:B------:R-:W-:Y:S01]  /*6630*/  LOP3.LUT R32, R57, 0xffff0000, RZ, 0xc0, !PT ;  /* 0xffff000039207812 */ /* 0x000fe200078ec0ff */
[C---:B------:R-:W-:Y:S01]  /*6640*/  FMUL R26, R47.reuse, R30 ;  /* 0x0000001e2f1a7220 */ /* 0x040fe20000400000 */
[----:B------:R-:W-:Y:S01]  /*6650*/  FMUL R29, R47, R33 ;  /* 0x000000212f1d7220 */ /* 0x000fe20000400000 */
[----:B------:R-:W-:Y:S01]  /*6660*/  SHF.L.U32 R33, R58, 0x10, RZ ;  /* 0x000000103a217819 */ /* 0x000fe200000006ff */
[----:B------:R-:W-:Y:S01]  /*6670*/  FFMA R3, R49, R52, R3 ;  /* 0x0000003431037223 */ /* 0x000fe20000000003 */
[----:B------:R-:W-:Y:S01]  /*6680*/  F2FP.BF16.F32.PACK_AB R52, R2, R0 ;  /* 0x000000000234723e */ /* 0x000fe200000010ff */
[----:B------:R-:W-:Y:S01]  /*6690*/  FMUL R7, R47, R7 ;  /* 0x000000072f077220 */ /* 0x000fe20000400000 */
[----:B------:R-:W-:Y:S01]  /*66a0*/  SHF.L.U32 R0, R59, 0x10, RZ ;  /* 0x000000103b007819 */ /* 0x000fe200000006ff */
[----:B------:R-:W-:Y:S01]  /*66b0*/  FMUL R30, R47, R34 ;  /* 0x000000222f1e7220 */ /* 0x000fe20000400000 */
[----:B------:R-:W-:Y:S01]  /*66c0*/  LOP3.LUT R34, R58, 0xffff0000, RZ, 0xc0, !PT ;  /* 0xffff00003a227812 */ /* 0x000fe200078ec0ff */
[----:B------:R-:W-:Y:S01]  /*66d0*/  FFMA R7, R49, R32, R7 ;  /* 0x0000002031077223 */ /* 0x000fe20000000007 */
[----:B------:R-:W-:Y:S01]  /*66e0*/  LOP3.LUT R2, R59, 0xffff0000, RZ, 0xc0, !PT ;  /* 0xffff00003b027812 */ /* 0x000fe200078ec0ff */
[----:B------:R-:W-:Y:S01]  /*66f0*/  FFMA R4, R49, R33, R4 ;  /* 0x0000002131047223 */ /* 0x000fe20000000004 */
[----:B------:R-:W-:Y:S01]  /*6700*/  FMUL R11, R47, R11 ;  /* 0x0000000b2f0b7220 */ /* 0x000fe20000400000 */
[----:B------:R-:W-:Y:S01]  /*6710*/  FFMA R5, R49, R34, R5 ;  /* 0x0000002231057223 */ /* 0x000fe20000000005 */
[----:B------:R-:W-:Y:S01]  /*6720*/  F2FP.BF16.F32.PACK_AB R53, R7, R3 ;  /* 0x000000030735723e */ /* 0x000fe200000010ff */
[C---:B------:R-:W-:Y:S01]  /*6730*/  FFMA R6, R49.reuse, R0, R6 ;  /* 0x0000000031067223 */ /* 0x040fe20000000006 */
[C---:B------:R-:W-:Y:S01]  /*6740*/  SHF.L.U32 R0, R64.reuse, 0x10, RZ ;  /* 0x0000001040007819 */ /* 0x040fe200000006ff */
[----:B------:R-:W-:Y:S01]  /*6750*/  FFMA R11, R49, R2, R11 ;  /* 0x00000002310b7223 */ /* 0x000fe2000000000b */
[----:B------:R-:W-:Y:S01]  /*6760*/  LOP3.LUT R2, R64, 0xffff0000, RZ, 0xc0, !PT ;  /* 0xffff000040027812 */ /* 0x000fe200078ec0ff */
[----:B------:R-:W-:Y:S01]  /*6770*/  FMUL R15, R47, R15 ;  /* 0x0000000f2f0f7220 */ /* 0x000fe20000400000 */
[----:B------:R-:W-:Y:S01]  /*6780*/  SHF.L.U32 R3, R65, 0x10, RZ ;  /* 0x0000001041037819 */ /* 0x000fe200000006ff */
[----:B------:R-:W-:Y:S01]  /*6790*/  FFMA R8, R49, R0, R8 ;  /* 0x0000000031087223 */ /* 0x000fe20000000008 */
[----:B------:R-:W-:Y:S01]  /*67a0*/  LOP3.LUT R0, R65, 0xffff0000, RZ, 0xc0, !PT ;  /* 0xffff000041007812 */ /* 0x000fe200078ec0ff */
[C---:B------:R-:W-:Y:S01]  /*67b0*/  FFMA R9, R49.reuse, R2, R9 ;  /* 0x0000000231097223 */ /* 0x040fe20000000009 */
[C---:B------:R-:W-:Y:S01]  /*67c0*/  SHF.L.U32 R2, R66.reuse, 0x10, RZ ;  /* 0x0000001042027819 */ /* 0x040fe200000006ff */
[----:B------:R-:W-:Y:S01]  /*67d0*/  FFMA R10, R49, R3, R10 ;  /* 0x00000003310a7223 */ /* 0x000fe2000000000a */
[----:B------:R-:W-:Y:S01]  /*67e0*/  SHF.L.U32 R3, R67, 0x10, RZ ;  /* 0x0000001043037819 */ /* 0x000fe200000006ff */
[C---:B------:R-:W-:Y:S01]  /*67f0*/  FFMA R15, R49.reuse, R0, R15 ;  /* 0x00000000310f7223 */ /* 0x040fe2000000000f */
[----:B------:R-:W-:Y:S01]  /*6800*/  LOP3.LUT R0, R66, 0xffff0000, RZ, 0xc0, !PT ;  /* 0xffff000042007812 */ /* 0x000fe200078ec0ff */
[----:B------:R-:W-:Y:S01]  /*6810*/  FFMA R12, R49, R2, R12 ;  /* 0x00000002310c7223 */ /* 0x000fe2000000000c */
[C---:B------:R-:W-:Y:S01]  /*6820*/  SHF.L.U32 R2, R72.reuse, 0x10, RZ ;  /* 0x0000001048027819 */ /* 0x040fe200000006ff */
[----:B------:R-:W-:Y:S01]  /*6830*/  FMUL R19, R47, R19 ;  /* 0x000000132f137220 */ /* 0x000fe20000400000 */
[----:B------:R-:W-:Y:S01]  /*6840*/  F2FP.BF16.F32.PACK_AB R54, R5, R4 ;  /* 0x000000040536723e */ /* 0x000fe200000010ff */
[----:B------:R-:W-:Y:S01]  /*6850*/  FFMA R13, R49, R0, R13 ;  /* 0x00000000310d7223 */ /* 0x000fe2000000000d */
[----:B------:R-:W-:Y:S01]  /*6860*/  LOP3.LUT R0, R67, 0xffff0000, RZ, 0xc0, !PT ;  /* 0xffff000043007812 */ /* 0x000fe200078ec0ff */
[----:B------:R-:W-:Y:S01]  /*6870*/  FFMA R14, R49, R3, R14 ;  /* 0x00000003310e7223 */ /* 0x000fe2000000000e */
[----:B------:R-:W-:Y:S01]  /*6880*/  LOP3.LUT R3, R72, 0xffff0000, RZ, 0xc0, !PT ;  /* 0xffff000048037812 */ /* 0x000fe200078ec0ff */
[----:B------:R-:W-:Y:S01]  /*6890*/  FMUL R23, R47, R23 ;  /* 0x000000172f177220 */ /* 0x000fe20000400000 */
[----:B------:R-:W-:Y:S01]  /*68a0*/  F2FP.BF16.F32.PACK_AB R55, R11, R6 ;  /* 0x000000060b37723e */ /* 0x000fe200000010ff */
[----:B------:R-:W-:Y:S01]  /*68b0*/  FFMA R19, R49, R0, R19 ;  /* 0x0000000031137223 */ /* 0x000fe20000000013 */
[----:B------:R-:W-:Y:S01]  /*68c0*/  SHF.L.U32 R0, R73, 0x10, RZ ;  /* 0x0000001049007819 */ /* 0x000fe200000006ff */
[----:B------:R-:W-:Y:S01]  /*68d0*/  FFMA R16, R49, R2, R16 ;  /* 0x0000000231107223 */ /* 0x000fe20000000010 */
[----:B------:R-:W-:Y:S01]  /*68e0*/  LOP3.LUT R2, R73, 0xffff0000, RZ, 0xc0, !PT ;  /* 0xffff000049027812 */ /* 0x000fe200078ec0ff */
[----:B------:R-:W-:Y:S01]  /*68f0*/  FFMA R17, R49, R3, R17 ;  /* 0x0000000331117223 */ /* 0x000fe20000000011 */
[----:B------:R-:W-:Y:S01]  /*6900*/  SHF.L.U32 R3, R75, 0x10, RZ ;  /* 0x000000104b037819 */ /* 0x000fe200000006ff */
[----:B------:R-:W-:Y:S01]  /*6910*/  FFMA R18, R49, R0, R18 ;  /* 0x0000000031127223 */ /* 0x000fe20000000012 */
[C---:B------:R-:W-:Y:S01]  /*6920*/  SHF.L.U32 R0, R74.reuse, 0x10, RZ ;  /* 0x000000104a007819 */ /* 0x040fe200000006ff */
[----:B------:R1:W-:Y:S01]  /*6930*/  STS.128 [R104], R52 ;  /* 0x0000003468007388 */ /* 0x0003e20000000c00 */
[----:B------:R-:W-:Y:S01]  /*6940*/  F2FP.BF16.F32.PACK_AB R8, R9, R8 ;  /* 0x000000080908723e */ /* 0x000fe200000010ff */
[C---:B------:R-:W-:Y:S01]  /*6950*/  FFMA R23, R49.reuse, R2, R23 ;  /* 0x0000000231177223 */ /* 0x040fe20000000017 */
[----:B------:R-:W-:Y:S01]  /*6960*/  LOP3.LUT R2, R74, 0xffff0000, RZ, 0xc0, !PT ;  /* 0xffff00004a027812 */ /* 0x000fe200078ec0ff */
[----:B------:R-:W-:Y:S01]  /*6970*/  FFMA R20, R49, R0, R20 ;  /* 0x0000000031147223 */ /* 0x000fe20000000014 */
[----:B------:R-:W-:Y:S01]  /*6980*/  LOP3.LUT R0, R75, 0xffff0000, RZ, 0xc0, !PT ;  /* 0xffff00004b007812 */ /* 0x000fe200078ec0ff */
[----:B------:R-:W-:Y:S01]  /*6990*/  FMUL R27, R47, R27 ;  /* 0x0000001b2f1b7220 */ /* 0x000fe20000400000 */
[----:B------:R-:W-:Y:S01]  /*69a0*/  F2FP.BF16.F32.PACK_AB R9, R15, R10 ;  /* 0x0000000a0f09723e */ /* 0x000fe200000010ff */
[C---:B------:R-:W-:Y:S01]  /*69b0*/  FFMA R21, R49.reuse, R2, R21 ;  /* 0x0000000231157223 */ /* 0x040fe20000000015 */
[C---:B------:R-:W-:Y:S01]  /*69c0*/  FFMA R22, R49.reuse, R3, R22 ;  /* 0x0000000331167223 */ /* 0x040fe20000000016 */
[----:B------:R-:W-:Y:S01]  /*69d0*/  FFMA R27, R49, R0, R27 ;  /* 0x00000000311b7223 */ /* 0x000fe2000000001b */
[C---:B------:R-:W-:Y:S01]  /*69e0*/  SHF.L.U32 R2, R80.reuse, 0x10, RZ ;  /* 0x0000001050027819 */ /* 0x040fe200000006ff */
[C---:B------:R-:W-:Y:S01]  /*69f0*/  FMUL R31, R47.reuse, R31 ;  /* 0x0000001f2f1f7220 */ /* 0x040fe20000400000 */
[----:B------:R-:W-:Y:S01]  /*6a00*/  LOP3.LUT R0, R80, 0xffff0000, RZ, 0xc0, !PT ;  /* 0xffff000050007812 */ /* 0x000fe200078ec0ff */
[----:B------:R-:W-:Y:S01]  /*6a10*/  FMUL R35, R47, R35 ;  /* 0x000000232f237220 */ /* 0x000fe20000400000 */
[----:B------:R-:W-:Y:S01]  /*6a20*/  SHF.L.U32 R3, R81, 0x10, RZ ;  /* 0x0000001051037819 */ /* 0x000fe200000006ff */
[----:B------:R-:W-:Y:S01]  /*6a30*/  FFMA R24, R49, R2, R24 ;  /* 0x0000000231187223 */ /* 0x000fe20000000018 */
[----:B------:R-:W-:Y:S01]  /*6a40*/  F2FP.BF16.F32.PACK_AB R10, R13, R12 ;  /* 0x0000000c0d0a723e */ /* 0x000fe200000010ff */
[----:B------:R-:W-:Y:S01]  /*6a50*/  FFMA R25, R49, R0, R25 ;  /* 0x0000000031197223 */ /* 0x000fe20000000019 */
[----:B------:R-:W-:Y:S01]  /*6a60*/  F2FP.BF16.F32.PACK_AB R11, R19, R14 ;  /* 0x0000000e130b723e */ /* 0x000fe200000010ff */
[----:B------:R-:W-:Y:S01]  /*6a70*/  FFMA R26, R49, R3, R26 ;  /* 0x00000003311a7223 */ /* 0x000fe2000000001a */
[----:B------:R-:W-:Y:S02]  /*6a80*/  LOP3.LUT R0, R81, 0xffff0000, RZ, 0xc0, !PT ;  /* 0xffff000051007812 */ /* 0x000fe400078ec0ff */
[C---:B------:R-:W-:Y:S01]  /*6a90*/  SHF.L.U32 R2, R82.reuse, 0x10, RZ ;  /* 0x0000001052027819 */ /* 0x040fe200000006ff */
[----:B------:R1:W-:Y:S01]  /*6aa0*/  STS.128 [R103+0x10], R8 ;  /* 0x0000100867007388 */ /* 0x0003e20000000c00 */
[----:B------:R-:W-:Y:S01]  /*6ab0*/  LOP3.LUT R3, R82, 0xffff0000, RZ, 0xc0, !PT ;  /* 0xffff000052037812 */ /* 0x000fe200078ec0ff */
[----:B------:R-:W-:Y:S01]  /*6ac0*/  FFMA R31, R49, R0, R31 ;  /* 0x00000000311f7223 */ /* 0x000fe2000000001f */
[----:B------:R-:W-:Y:S01]  /*6ad0*/  SHF.L.U32 R4, R83, 0x10, RZ ;  /* 0x0000001053047819 */ /* 0x000fe200000006ff */
[----:B------:R-:W-:Y:S01]  /*6ae0*/  FFMA R28, R49, R2, R28 ;  /* 0x00000002311c7223 */ /* 0x000fe2000000001c */
[----:B------:R-:W-:Y:S01]  /*6af0*/  F2FP.BF16.F32.PACK_AB R16, R17, R16 ;  /* 0x000000101110723e */ /* 0x000fe200000010ff */
[----:B------:R-:W-:Y:S01]  /*6b00*/  FFMA R29, R49, R3, R29 ;  /* 0x00000003311d7223 */ /* 0x000fe2000000001d */
[----:B------:R-:W-:Y:S01]  /*6b10*/  LOP3.LUT R5, R83, 0xffff0000, RZ, 0xc0, !PT ;  /* 0xffff000053057812 */ /* 0x000fe200078ec0ff */
[----:B------:R-:W-:Y:S01]  /*6b20*/  FFMA R30, R49, R4, R30 ;  /* 0x00000004311e7223 */ /* 0x000fe2000000001e */
[----:B------:R-:W-:Y:S02]  /*6b30*/  F2FP.BF16.F32.PACK_AB R17, R23, R18 ;  /* 0x000000121711723e */ /* 0x000fe400000010ff */
[----:B------:R-:W-:Y:S01]  /*6b40*/  F2FP.BF16.F32.PACK_AB R18, R21, R20 ;  /* 0x000000141512723e */ /* 0x000fe200000010ff */
[----:B------:R-:W-:Y:S01]  /*6b50*/  FFMA R35, R49, R5, R35 ;  /* 0x0000000531237223 */ /* 0x000fe20000000023 */
[----:B------:R-:W-:Y:S02]  /*6b60*/  F2FP.BF16.F32.PACK_AB R19, R27, R22 ;  /* 0x000000161b13723e */ /* 0x000fe400000010ff */
[----:B------:R-:W-:Y:S02]  /*6b70*/  F2FP.BF16.F32.PACK_AB R24, R25, R24 ;  /* 0x000000181918723e */ /* 0x000fe400000010ff */
[----:B------:R-:W-:Y:S01]  /*6b80*/  F2FP.BF16.F32.PACK_AB R25, R31, R26 ;  /* 0x0000001a1f19723e */ /* 0x000fe200000010ff */
[----:B------:R1:W-:Y:S01]  /*6b90*/  STS.128 [R102+0x20], R16 ;  /* 0x0000201066007388 */ /* 0x0003e20000000c00 */
[----:B------:R-:W-:Y:S02]  /*6ba0*/  F2FP.BF16.F32.PACK_AB R26, R29, R28 ;  /* 0x0000001c1d1a723e */ /* 0x000fe400000010ff */
[----:B------:R-:W-:Y:S05]  /*6bb0*/  F2FP.BF16.F32.PACK_AB R27, R35, R30 ;  /* 0x0000001e231b723e */ /* 0x000fea00000010ff */
[----:B------:R1:W-:Y:S01]  /*6bc0*/  STS.128 [R110+0x30], R24 ;  /* 0x000030186e007388 */ /* 0x0003e20000000c00 */
[----:B------:R-:W-:Y:S01]  /*6bd0*/  @!PT LDS RZ, [RZ] ;  /* 0x00000000fffff984 */ /* 0x000fe20000000800 */
[----:B------:R-:W-:Y:S01]  /*6be0*/  @!PT LDS RZ, [RZ] ;  /* 0x00000000fffff984 */ /* 0x000fe20000000800 */
[----:B------:R-:W-:Y:S01]  /*6bf0*/  @!PT LDS RZ, [RZ] ;  /* 0x00000000fffff984 */ /* 0x000fe20000000800 */
[----:B------:R-:W-:Y:S01]  /*6c00*/  @!PT LDS RZ, [RZ] ;  /* 0x00000000fffff984 */ /* 0x000fe20000000800 */
[----:B------:R2:W-:Y:S07]  /*6c10*/  MEMBAR.ALL.CTA ;  /* 0x0000000000007992 */ /* 0x0005ee0000008000 */
[----:B--2---:R-:W2:Y:S02]  /*6c20*/  FENCE.VIEW.ASYNC.S ;  /* 0x00000000000073c6 */ /* 0x004ea40000000000 */
[----:B--2---:R-:W-:Y:S06]  /*6c30*/  BAR.SYNC.DEFER_BLOCKING 0x1, 0x80 ;  /* 0x0042000000007b1d */ /* 0x004fec0000010000 */
[----:B------:R-:W-:Y:S05]  /*6c40*/  @P0 BRA `(.L_x_116) ;  /* 0x0000000000380947 */ /* 0x000fea0003800000 */
[----:B------:R-:W-:Y:S02]  /*6c50*/  UIADD3 UR4, UPT, UPT, UR48, 0x200, URZ ;  /* 0x0000020030047890 */ /* 0x000fe4000fffe0ff */
[----:B------:R-:W-:Y:S01]  /*6c60*/  UIADD3 UR8, UP0, UPT, UR52, 0x680, URZ ;  /* 0x0000068034087890 */ /* 0x000fe2000ff1e0ff */
[----:B------:R-:W-:Y:S01]  /*6c70*/  UMOV UR43, UR36 ;  /* 0x00000024002b7c82 */ /* 0x000fe20008000000 */
[----:B------:R-:W-:Y:S02]  /*6c80*/  UIADD3 UR5, UPT, UPT, UR41, 0x80, URZ ;  /* 0x0000008029057890 */ /* 0x000fe4000fffe0ff */
[----:B------:R-:W-:Y:S01]  /*6c90*/  MOV R97, UR4 ;  /* 0x0000000400617c02 */ /* 0x000fe20008000f00 */
[----:B------:R-:W-:Y:S02]  /*6ca0*/  UIADD3.X UR9, UPT, UPT, URZ, UR53, URZ, UP0, !UPT ;  /* 0x00000035ff097290 */ /* 0x000fe400087fe4ff */
[----:B------:R-:W-:Y:S01]  /*6cb0*/  UIADD3 UR4, UPT, UPT, UR48, 0x1200, URZ ;  /* 0x0000120030047890 */ /* 0x000fe2000fffe0ff */
[----:B------:R-:W-:Y:S01]  /*6cc0*/  R2UR UR40, R97 ;  /* 0x00000000612872ca */ /* 0x000fe200000e0000 */
[----:B------:R-:W-:Y:S01]  /*6cd0*/  UMOV UR6, UR42 ;  /* 0x0000002a00067c82 */ /* 0x000fe20008000000 */
[----:B------:R-:W-:Y:S11]  /*6ce0*/  UMOV UR7, UR36 ;  /* 0x0000002400077c82 */ /* 0x000ff60008000000 */
[----:B------:R2:W-:Y:S01]  /*6cf0*/  UTMASTG.3D [UR40], [UR8] ;  /* 0x00000028080073b5 */ /* 0x0005e20008010000 */
[----:B------:R2:W-:Y:S01]  /*6d00*/  UTMASTG.3D [UR4], [UR8] ;  /* 0x00000004080073b5 */ /* 0x0005e20008010000 */
[----:B------:R0:W-:Y:S01]  /*6d10*/  UTMACMDFLUSH ;  /* 0x00000000000079b7 */ /* 0x0001e20000000000 */
[----:B--2---:R-:W-:Y:S04]  /*6d20*/  DEPBAR.LE SB0, 0x1 ;  /* 0x000080400000791a */ /* 0x004fe80000000000 */
.L_x_116:
[----:B------:R-:W-:Y:S05]  /*6d30*/  BSYNC.RECONVERGENT B0 ;  /* 0x0000000000007941 */ /* 0x000fea0003800200 */
.L_x_115:
[----:B------:R-:W-:Y:S01]  /*6d40*/  BAR.SYNC.DEFER_BLOCKING 0x1, 0x80 ;  /* 0x0042000000007b1d */ /* 0x000fe20000010000 */
[----:B------:R-:W-:Y:S01]  /*6d50*/  ISETP.NE.AND P1, PT, R111, RZ, PT ;  /* 0x000000ff6f00720c */ /* 0x000fe20003f25270 */
[----:B------:R-:W-:Y:S01]  /*6d60*/  UISETP.NE.AND UP0, UPT, UR49, URZ, UPT ;  /* 0x000000ff3100728c */ /* 0x000fe2000bf05270 */
[----:B------:R-:W-:Y:S11]  /*6d70*/  LEA R2, R60, UR48, 0x3 ;  /* 0x000000303c027c11 */ /* 0x000ff6000f8e18ff */
[----:B------:R-:W-:Y:S01]  /*6d80*/  @P1 SHF.L.U32 R3, R101, 0x1f, RZ ;  /* 0x0000001f65031819 */ /* 0x000fe200000006ff */
[----:B------:R-:W-:Y:S06]  /*6d90*/  BRA.U !UP0, `(.L_x_117) ;  /* 0x0000000108247547 */ /* 0x000fec000b800000 */
[----:B------:R-:W-:Y:S01]  /*6da0*/  IMAD.U32 R4, RZ, RZ, UR51 ;  /* 0x00000033ff047e24 */ /* 0x000fe2000f8e00ff */
[----:B------:R-:W-:Y:S01]  /*6db0*/  MOV R0, UR37 ;  /* 0x0000002500007c02 */ /* 0x000fe20008000f00 */
[----:B------:R-:W-:Y:S03]  /*6dc0*/  UIADD3 UR51, UPT, UPT, UR51, 0x1, URZ ;  /* 0x0000000133337890 */ /* 0x000fe6000fffe0ff */
[----:B------:R-:W-:Y:S01]  /*6dd0*/  @P1 LEA R4, R4, UR48, 0x3 ;  /* 0x0000003004041c11 */ /* 0x000fe2000f8e18ff */
[----:B------:R-:W-:Y:S04]  /*6de0*/  UISETP.NE.AND UP0, UPT, UR51, 0x4, UPT ;  /* 0x000000043300788c */ /* 0x000fe8000bf05270 */
[----:B------:R-:W-:Y:S01]  /*6df0*/  @P1 VIADD R4, R4, 0x50 ;  /* 0x0000005004041836 */ /* 0x000fe20000000000 */
[----:B------:R-:W-:Y:S04]  /*6e00*/  USEL UR51, UR51, URZ, UP0 ;  /* 0x000000ff33337287 */ /* 0x000fe80008000000 */
[----:B------:R-:W-:Y:S04]  /*6e10*/  @P1 PRMT R0, R0, 0x654, R4 ;  /* 0x0000065400001816 */ /* 0x000fe80000000004 */
[----:B------:R2:W-:Y:S04]  /*6e20*/  @P1 SYNCS.ARRIVE.TRANS64.RED.A1T0 RZ, [R0+URZ], RZ ;  /* 0x000000ff00ff19a7 */ /* 0x0005e800081004ff */
.L_x_117:
[----:B------:R-:W4:Y:S01]  /*6e30*/  @P1 SYNCS.PHASECHK.TRANS64.TRYWAIT P0, [R2+URZ+0x30], R3 ;  /* 0x00003003020015a7 */ /* 0x000f2200080011ff */
[----:B------:R-:W-:Y:S01]  /*6e40*/  BSSY B1, `(.L_x_118) ;  /* 0x0000016000017945 */ /* 0x000fe20003800000 */
[----:B----4-:R-:W-:Y:S03]  /*6e50*/  @P1 SEL R61, RZ, 0x1, !P0 ;  /* 0x00000001ff3d1807 */ /* 0x010fe60004000000 */
[----:B------:R-:W-:Y:S05]  /*6e60*/  @!P1 BRA `(.L_x_119) ;  /* 0x00000000004c9947 */ /* 0x000fea0003800000 */
[----:B------:R-:W-:Y:S01]  /*6e70*/  ISETP.NE.AND P0, PT, R61, RZ, PT ;  /* 0x000000ff3d00720c */ /* 0x000fe20003f05270 */
[----:B------:R-:W-:Y:S01]  /*6e80*/  BSSY B0, `(.L_x_120) ;  /* 0x000000b000007945 */ /* 0x000fe20003800000 */
[----:B------:R-:W-:Y:S11]  /*6e90*/  ISETP.NE.AND P1, PT, R62, RZ, PT ;  /* 0x000000ff3e00720c */ /* 0x000ff60003f25270 */
[----:B------:R-:W-:Y:S02]  /*6ea0*/  @!UPT UIADD3 URZ, UPT, UPT, URZ, URZ, URZ ;  /* 0x000000fffffff290 */ /* 0x000fe4000fffe0ff */
[C---:B------:R-:W-:Y:S01]  /*6eb0*/  @P1 IMAD R6, R60.reuse, 0x2000, R104 ;  /* 0x000020003c061824 */ /* 0x040fe200078e0268 */
[C---:B------:R-:W-:Y:S01]  /*6ec0*/  @P1 LEA R4, R60.reuse, R102, 0xd ;  /* 0x000000663c041211 */ /* 0x040fe200078e68ff */
[C---:B------:R-:W-:Y:S02]  /*6ed0*/  @P1 IMAD R5, R60.reuse, 0x2000, R103 ;  /* 0x000020003c051824 */ /* 0x040fe400078e0267 */
[----:B------:R-:W-:Y:S01]  /*6ee0*/  @P1 IMAD R3, R60, 0x2000, R110 ;  /* 0x000020003c031824 */ /* 0x000fe200078e026e */
[----:B------:R-:W-:Y:S06]  /*6ef0*/  @P0 BRA `(.L_x_121) ;  /* 0x00000000000c0947 */ /* 0x000fec0003800000 */
[----:B--2---:R-:W-:Y:S04]  /*6f00*/  SHF.L.U32 R0, R101, 0x1f, RZ ;  /* 0x0000001f65007819 */ /* 0x004fe800000006ff */
[----:B------:R-:W2:Y:S02]  /*6f10*/  SYNCS.PHASECHK.TRANS64.TRYWAIT P0, [R2+URZ+0x30], R0 ;  /* 0x00003000020075a7 */ /* 0x000ea400080011ff */
[----:B--2---:R-:W-:Y:S05]  /*6f20*/  @!P0 BRA `(.L_x_122) ;  /* 0x0000003000d48947 */ /* 0x004fea0003800000 */
.L_x_121:
[----:B------:R-:W-:Y:S05]  /*6f30*/  BSYNC B0 ;  /* 0x0000000000007941 */ /* 0x000fea0003800000 */
.L_x_120:
[----:B------:R-:W-:Y:S02]  /*6f40*/  ISETP.NE.AND P0, PT, R62, RZ, PT ;  /* 0x000000ff3e00720c */ /* 0x000fe40003f05270 */
[----:B------:R-:W-:Y:S11]  /*6f50*/  IADD3 R60, PT, PT, R60, 0x1, RZ ;  /* 0x000000013c3c7810 */ /* 0x000ff60007ffe0ff */
[----:B------:R4:W1:Y:S04]  /*6f60*/  @P0 LDS.128 R56, [R6] ;  /* 0x0000000006380984 */ /* 0x0008680000000c00 */
[----:B------:R4:W1:Y:S04]  /*6f70*/  @P0 LDS.128 R64, [R5+0x10] ;  /* 0x0000100005400984 */ /* 0x0008680000000c00 */
[----:B------:R4:W1:Y:S04]  /*6f80*/  @P0 LDS.128 R72, [R4+0x20] ;  /* 0x0000200004480984 */ /* 0x0008680000000c00 */
[----:B------:R4:W1:Y:S02]  /*6f90*/  @P0 LDS.128 R80, [R3+0x30] ;  /* 0x0000300003500984 */ /* 0x0008640000000c00 */
.L_x_119:
[----:B------:R-:W-:Y:S05]  /*6fa0*/  BSYNC B1 ;  /* 0x0000000000017941 */ /* 0x000fea0003800000 */
.L_x_118:
[----:B--2---:R-:W-:Y:S05]  /*6fb0*/  VIADD R0, R48, 0x20 ;  /* 0x0000002030007836 */ /* 0x004fea0000000000 */
[----:B------:R-:W-:Y:S04]  /*6fc0*/  SHF.R.U32.HI R0, RZ, 0x15, R0 ;  /* 0x00000015ff007819 */ /* 0x000fe80000011600 */
[----:B------:R-:W-:Y:S11]  /*6fd0*/  LOP3.LUT P0, RZ, R0, 0x3, R96, 0x48, !PT ;  /* 0x0000000300ff7812 */ /* 0x000ff60007804860 */
[----:B------:R-:W-:Y:S02]  /*6fe0*/  @!UPT UIADD3 URZ, UPT, UPT, URZ, URZ, URZ ;  /* 0x000000fffffff290 */ /* 0x000fe4000fffe0ff */
[----:B------:R-:W-:Y:S05]  /*6ff0*/  @!P0 BRA `(.L_x_123) ;  /* 0x0000000000408947 */ /* 0x000fea0003800000 */
[----:B------:R-:W2:Y:S01]  /*7000*/  LDCU.64 UR8, c[0x4][0x70] ;  /* 0x01000e00ff0877ac */ /* 0x000ea20008000a00 */
[----:B----4-:R-:W-:Y:S01]  /*7010*/  MOV R3, 0x0 ;  /* 0x0000000000037802 */ /* 0x010fe20000000f00 */
[----:B------:R-:W-:Y:S02]  /*7020*/  HFMA2 R12, -RZ, RZ, 0, 5.9604644775390625e-08 ;  /* 0x00000001ff0c7431 */ /* 0x000fe400000001ff */
[----:B-1----:R-:W-:Y:S02]  /*7030*/  IMAD.MOV.U32 R8, RZ, RZ, 0x192 ;  /* 0x00000192ff087424 */ /* 0x002fe400078e00ff */
[----:B------:R-:W-:Y:S01]  /*7040*/  IMAD.MOV.U32 R13, RZ, RZ, RZ ;  /* 0x000000ffff0d7224 */ /* 0x000fe200078e00ff */
[----:B------:R-:W1:Y:S01]  /*7050*/  LDCU.64 UR6, c[0x4][0x78] ;  /* 0x01000f00ff0677ac */ /* 0x000e620008000a00 */
[----:B------:R-:W4:Y:S01]  /*7060*/  LDC.64 R2, c[0x4][R3] ;  /* 0x0100000003027b82 */ /* 0x000f220000000a00 */
[----:B------:R-:W5:Y:S01]  /*7070*/  LDCU.64 UR4, c[0x4][0x10] ;  /* 0x01000200ff0477ac */ /* 0x000f620008000a00 */
[----:B--2---:R-:W-:Y:S01]  /*7080*/  MOV R5, UR9 ;  /* 0x0000000900057c02 */ /* 0x004fe20008000f00 */
[----:B------:R-:W-:Y:S01]  /*7090*/  IMAD.U32 R4, RZ, RZ, UR8 ;  /* 0x00000008ff047e24 */ /* 0x000fe2000f8e00ff */
[----:B-1----:R-:W-:Y:S01]  /*70a0*/  MOV R7, UR7 ;  /* 0x0000000700077c02 */ /* 0x002fe20008000f00 */
[----:B------:R-:W-:Y:S01]  /*70b0*/  IMAD.U32 R6, RZ, RZ, UR6 ;  /* 0x00000006ff067e24 */ /* 0x000fe2000f8e00ff */
[----:B-----5:R-:W-:Y:S01]  /*70c0*/  MOV R11, UR5 ;  /* 0x00000005000b7c02 */ /* 0x020fe20008000f00 */
[----:B------:R-:W-:Y:S02]  /*70d0*/  IMAD.U32 R10, RZ, RZ, UR4 ;  /* 0x00000004ff0a7e24 */ /* 0x000fe4000f8e00ff */
[----:B------:R-:W-:Y:S07]  /*70e0*/  LEPC R20, `(.L_x_123) ;  /* 0x000000001014794e */ /* 0x000fee0000000000 */
[----:B---34-:R-:W-:Y:S05]  /*70f0*/  CALL.ABS.NOINC R2 ;  /* 0x0000000002007343 */ /* 0x018fea0003c00000 */
.L_x_123:
[----:B------:R-:W-:Y:S01]  /*7100*/  ISETP.NE.AND P6, PT, R111, RZ, PT ;  /* 0x000000ff6f00720c */ /* 0x000fe20003fc5270 */
[----:B------:R-:W-:Y:S05]  /*7110*/  WARPSYNC.ALL ;  /* 0x0000000000007948 */ /* 0x000fea0003800000 */
[----:B------:R-:W-:Y:S01]  /*7120*/  R2UR UR4, R48 ;  /* 0x00000000300472ca */ /* 0x000fe200000e0000 */
[----:B------:R-:W-:Y:S01]  /*7130*/  BSSY.RECONVERGENT B0, `(.L_x_124) ;  /* 0x0000094000007945 */ /* 0x000fe20003800200 */
[----:B------:R-:W-:Y:S02]  /*7140*/  MOV R50, UR51 ;  /* 0x0000003300327c02 */ /* 0x000fe40008000f00 */
[----:B-1--4-:R-:W-:Y:S02]  /*7150*/  SHF.L.U32 R3, R56, 0x10, RZ ;  /* 0x0000001038037819 */ /* 0x012fe400000006ff */
[----:B------:R-:W-:Y:S02]  /*7160*/  MOV R63, UR37 ;  /* 0x00000025003f7c02 */ /* 0x000fe40008000f00 */
[----:B------:R-:W-:Y:S02]  /*7170*/  @P6 LEA R50, R50, UR48, 0x3 ;  /* 0x0000003032326c11 */ /* 0x000fe4000f8e18ff */
[----:B------:R-:W-:Y:S02]  /*7180*/  LOP3.LUT R51, R57, 0xffff0000, RZ, 0xc0, !PT ;  /* 0xffff000039337812 */ /* 0x000fe400078ec0ff */
[----:B------:R-:W-:Y:S01]  /*7190*/  @P6 IADD3 R50, PT, PT, R50, 0x50, RZ ;  /* 0x0000005032326810 */ /* 0x000fe20007ffe0ff */
[----:B------:R-:W1:Y:S01]  /*71a0*/  LDTM.x32 R4, tmem[UR4+0x20] ;  /* 0x00002004000479ee */ /* 0x000e6200082c0000 */
[----:B------:R-:W-:Y:S02]  /*71b0*/  ISETP.NE.AND P0, PT, R106, RZ, PT ;  /* 0x000000ff6a00720c */ /* 0x000fe40003f05270 */
[----:B------:R-:W-:Y:S02]  /*71c0*/  @P6 PRMT R63, R63, 0x654, R50 ;  /* 0x000006543f3f6816 */ /* 0x000fe40000000032 */
[----:B------:R-:W-:Y:S01]  /*71d0*/  SHF.L.U32 R50, R57, 0x10, RZ ;  /* 0x0000001039327819 */ /* 0x000fe200000006ff */
[C---:B-1----:R-:W-:Y:S01]  /*71e0*/  FMUL R0, R47.reuse, R4 ;  /* 0x000000042f007220 */ /* 0x042fe20000400000 */
[----:B------:R-:W-:Y:S01]  /*71f0*/  LOP3.LUT R4, R56, 0xffff0000, RZ, 0xc0, !PT ;  /* 0xffff000038047812 */ /* 0x000fe200078ec0ff */
[C---:B------:R-:W-:Y:S01]  /*7200*/  FMUL R2, R47.reuse, R5 ;  /* 0x000000052f027220 */ /* 0x040fe20000400000 */
[----:B------:R-:W-:Y:S01]  /*7210*/  FMUL R7, R47, R7 ;  /* 0x000000072f077220 */ /* 0x000fe20000400000 */
[----:B------:R-:W-:Y:S01]  /*7220*/  FFMA R0, R49, R3, R0 ;  /* 0x0000000331007223 */ /* 0x000fe20000000000 */
[----:B------:R-:W-:Y:S01]  /*7230*/  FMUL R3, R47, R6 ;  /* 0x000000062f037220 */ /* 0x000fe20000400000 */
[----:B------:R-:W-:Y:S01]  /*7240*/  FFMA R2, R49, R4, R2 ;  /* 0x0000000431027223 */ /* 0x000fe20000000002 */
[C---:B------:R-:W-:Y:S01]  /*7250*/  FMUL R4, R47.reuse, R8 ;  /* 0x000000082f047220 */ /* 0x040fe20000400000 */
[C---:B------:R-:W-:Y:S01]  /*7260*/  FMUL R8, R47.reuse, R12 ;  /* 0x0000000c2f087220 */ /* 0x040fe20000400000 */
[C---:B------:R-:W-:Y:S01]  /*7270*/  FMUL R12, R47.reuse, R16 ;  /* 0x000000102f0c7220 */ /* 0x040fe20000400000 */
[C---:B------:R-:W-:Y:S01]  /*7280*/  FMUL R16, R47.reuse, R20 ;  /* 0x000000142f107220 */ /* 0x040fe20000400000 */
[----:B------:R-:W-:Y:S01]  /*7290*/  F2FP.BF16.F32.PACK_AB R52, R2, R0 ;  /* 0x000000000234723e */ /* 0x000fe200000010ff */
[C---:B------:R-:W-:Y:S01]  /*72a0*/  FMUL R20, R47.reuse, R24 ;  /* 0x000000182f147220 */ /* 0x040fe20000400000 */
[C---:B------:R-:W-:Y:S01]  /*72b0*/  LOP3.LUT R0, R58.reuse, 0xffff0000, RZ, 0xc0, !PT ;  /* 0xffff00003a007812 */ /* 0x040fe200078ec0ff */
[----:B------:R-:W-:Y:S01]  /*72c0*/  FMUL R24, R47, R28 ;  /* 0x0000001c2f187220 */ /* 0x000fe20000400000 */
[----:B------:R-:W-:Y:S01]  /*72d0*/  SHF.L.U32 R2, R59, 0x10, RZ ;  /* 0x000000103b027819 */ /* 0x000fe200000006ff */
[C---:B------:R-:W-:Y:S01]  /*72e0*/  FMUL R28, R47.reuse, R32 ;  /* 0x000000202f1c7220 */ /* 0x040fe20000400000 */
[----:B------:R-:W-:Y:S01]  /*72f0*/  SHF.L.U32 R32, R58, 0x10, RZ ;  /* 0x000000103a207819 */ /* 0x000fe200000006ff */
[----:B------:R-:W-:Y:S01]  /*7300*/  FMUL R5, R47, R9 ;  /* 0x000000092f057220 */ /* 0x000fe20000400000 */
[C---:B------:R-:W-:Y:S01]  /*7310*/  FFMA R3, R49.reuse, R50, R3 ;  /* 0x0000003231037223 */ /* 0x040fe20000000003 */
[----:B------:R-:W-:Y:S01]  /*7320*/  FFMA R7, R49, R51, R7 ;  /* 0x0000003331077223 */ /* 0x000fe20000000007 */
[----:B------:R-:W-:Y:S01]  /*7330*/  FMUL R6, R47, R10 ;  /* 0x0000000a2f067220 */ /* 0x000fe20000400000 */
[----:B------:R-:W-:Y:S01]  /*7340*/  FFMA R4, R49, R32, R4 ;  /* 0x0000002031047223 */ /* 0x000fe20000000004 */
[----:B------:R-:W-:Y:S01]  /*7350*/  LOP3.LUT R32, R59, 0xffff0000, RZ, 0xc0, !PT ;  /* 0xffff00003b207812 */ /* 0x000fe200078ec0ff */
[----:B------:R-:W-:Y:S01]  /*7360*/  FFMA R5, R49, R0, R5 ;  /* 0x0000000031057223 */ /* 0x000fe20000000005 */
[C---:B------:R-:W-:Y:S01]  /*7370*/  SHF.L.U32 R0, R64.reuse, 0x10, RZ ;  /* 0x0000001040007819 */ /* 0x040fe200000006ff */
[----:B------:R-:W-:Y:S01]  /*7380*/  FMUL R11, R47, R11 ;  /* 0x0000000b2f0b7220 */ /* 0x000fe20000400000 */
[----:B------:R-:W-:Y:S01]  /*7390*/  F2FP.BF16.F32.PACK_AB R53, R7, R3 ;  /* 0x000000030735723e */ /* 0x000fe200000010ff */
[C---:B------:R-:W-:Y:S01]  /*73a0*/  FFMA R6, R49.reuse, R2, R6 ;  /* 0x0000000231067223 */ /* 0x040fe20000000006 */
[----:B------:R-:W-:Y:S01]  /*73b0*/  LOP3.LUT R2, R64, 0xffff0000, RZ, 0xc0, !PT ;  /* 0xffff000040027812 */ /* 0x000fe200078ec0ff */
[----:B------:R-:W-:Y:S01]  /*73c0*/  FFMA R11, R49, R32, R11 ;  /* 0x00000020310b7223 */ /* 0x000fe2000000000b */
[----:B------:R-:W-:Y:S01]  /*73d0*/  SHF.L.U32 R3, R65, 0x10, RZ ;  /* 0x0000001041037819 */ /* 0x000fe200000006ff */
[----:B------:R-:W-:Y:S01]  /*73e0*/  FFMA R8, R49, R0, R8 ;  /* 0x0000000031087223 */ /* 0x000fe20000000008 */
[----:B------:R-:W-:Y:S01]  /*73f0*/  LOP3.LUT R0, R65, 0xffff0000, RZ, 0xc0, !PT ;  /* 0xffff000041007812 */ /* 0x000fe200078ec0ff */
[----:B------:R-:W-:Y:S01]  /*7400*/  FMUL R9, R47, R13 ;  /* 0x0000000d2f097220 */ /* 0x000fe20000400000 */
[----:B------:R-:W-:Y:S01]  /*7410*/  F2FP.BF16.F32.PACK_AB R54, R5, R4 ;  /* 0x000000040536723e */ /* 0x000fe200000010ff */
[----:B------:R-:W-:Y:S01]  /*7420*/  FMUL R10, R47, R14 ;  /* 0x0000000e2f0a7220 */ /* 0x000fe20000400000 */
[----:B------:R-:W-:Y:S01]  /*7430*/  F2FP.BF16.F32.PACK_AB R55, R11, R6 ;  /* 0x000000060b37723e */ /* 0x000fe200000010ff */
[----:B------:R-:W-:Y:S01]  /*7440*/  FMUL R15, R47, R15 ;  /* 0x0000000f2f0f7220 */ /* 0x000fe20000400000 */
[----:B------:R-:W-:Y:S01]  /*7450*/  SHF.L.U32 R4, R81, 0x10, RZ ;  /* 0x0000001051047819 */ /* 0x000fe200000006ff */
[C---:B------:R-:W-:Y:S01]  /*7460*/  FFMA R9, R49.reuse, R2, R9 ;  /* 0x0000000231097223 */ /* 0x040fe20000000009 */
[C---:B------:R-:W-:Y:S01]  /*7470*/  SHF.L.U32 R2, R66.reuse, 0x10, RZ ;  /* 0x0000001042027819 */ /* 0x040fe200000006ff */
[C---:B------:R-:W-:Y:S01]  /*7480*/  FFMA R10, R49.reuse, R3, R10 ;  /* 0x00000003310a7223 */ /* 0x040fe2000000000a */
[----:B------:R-:W-:Y:S01]  /*7490*/  LOP3.LUT R3, R66, 0xffff0000, RZ, 0xc0, !PT ;  /* 0xffff000042037812 */ /* 0x000fe200078ec0ff */
[----:B------:R-:W-:Y:S01]  /*74a0*/  FFMA R15, R49, R0, R15 ;  /* 0x00000000310f7223 */ /* 0x000fe2000000000f */
[----:B------:R-:W-:Y:S01]  /*74b0*/  SHF.L.U32 R0, R67, 0x10, RZ ;  /* 0x0000001043007819 */ /* 0x000fe200000006ff */
[----:B------:R-:W-:Y:S01]  /*74c0*/  FMUL R13, R47, R17 ;  /* 0x000000112f0d7220 */ /* 0x000fe20000400000 */
[----:B------:R-:W-:Y:S01]  /*74d0*/  F2FP.BF16.F32.PACK_AB R8, R9, R8 ;  /* 0x000000080908723e */ /* 0x000fe200000010ff */
[----:B------:R-:W-:Y:S01]  /*74e0*/  FMUL R14, R47, R18 ;  /* 0x000000122f0e7220 */ /* 0x000fe20000400000 */
[----:B------:R-:W-:Y:S01]  /*74f0*/  F2FP.BF16.F32.PACK_AB R9, R15, R10 ;  /* 0x0000000a0f09723e */ /* 0x000fe200000010ff */
[----:B------:R-:W-:Y:S01]  /*7500*/  FFMA R12, R49, R2, R12 ;  /* 0x00000002310c7223 */ /* 0x000fe2000000000c */
[----:B------:R-:W-:Y:S01]  /*7510*/  LOP3.LUT R2, R67, 0xffff0000, RZ, 0xc0, !PT ;  /* 0xffff000043027812 */ /* 0x000fe200078ec0ff */
[----:B------:R-:W-:Y:S01]  /*7520*/  FFMA R13, R49, R3, R13 ;  /* 0x00000003310d7223 */ /* 0x000fe2000000000d */
[----:B------:R-:W-:Y:S01]  /*7530*/  SHF.L.U32 R3, R73, 0x10, RZ ;  /* 0x0000001049037819 */ /* 0x000fe200000006ff */
[----:B------:R-:W-:Y:S01]  /*7540*/  FFMA R14, R49, R0, R14 ;  /* 0x00000000310e7223 */ /* 0x000fe2000000000e */
[C---:B------:R-:W-:Y:S01]  /*7550*/  SHF.L.U32 R0, R72.reuse, 0x10, RZ ;  /* 0x0000001048007819 */ /* 0x040fe200000006ff */
[----:B------:R-:W-:Y:S01]  /*7560*/  FMUL R19, R47, R19 ;  /* 0x000000132f137220 */ /* 0x000fe20000400000 */
[----:B------:R-:W-:Y:S01]  /*7570*/  F2FP.BF16.F32.PACK_AB R10, R13, R12 ;  /* 0x0000000c0d0a723e */ /* 0x000fe200000010ff */
[----:B------:R-:W-:Y:S01]  /*7580*/  FMUL R17, R47, R21 ;  /* 0x000000152f117220 */ /* 0x000fe20000400000 */
[----:B------:R-:W-:Y:S01]  /*7590*/  LOP3.LUT R5, R83, 0xffff0000, RZ, 0xc0, !PT ;  /* 0xffff000053057812 */ /* 0x000fe200078ec0ff */
[C---:B------:R-:W-:Y:S01]  /*75a0*/  FFMA R19, R49.reuse, R2, R19 ;  /* 0x0000000231137223 */ /* 0x040fe20000000013 */
[----:B------:R-:W-:Y:S01]  /*75b0*/  LOP3.LUT R2, R72, 0xffff0000, RZ, 0xc0, !PT ;  /* 0xffff000048027812 */ /* 0x000fe200078ec0ff */
[----:B------:R1:W-:Y:S01]  /*75c0*/  STS.128 [R104+0x2000], R52 ;  /* 0x0020003468007388 */ /* 0x0003e20000000c00 */
[----:B------:R-:W-:Y:S01]  /*75d0*/  FFMA R16, R49, R0, R16 ;  /* 0x0000000031107223 */ /* 0x000fe20000000010 */
[----:B------:R-:W-:Y:S01]  /*75e0*/  LOP3.LUT R0, R73, 0xffff0000, RZ, 0xc0, !PT ;  /* 0xffff000049007812 */ /* 0x000fe200078ec0ff */
[----:B------:R-:W-:Y:S01]  /*75f0*/  FMUL R18, R47, R22 ;  /* 0x000000162f127220 */ /* 0x000fe20000400000 */
[----:B------:R-:W-:Y:S01]  /*7600*/  F2FP.BF16.F32.PACK_AB R11, R19, R14 ;  /* 0x0000000e130b723e */ /* 0x000fe200000010ff */
[----:B------:R-:W-:Y:S01]  /*7610*/  FMUL R23, R47, R23 ;  /* 0x000000172f177220 */ /* 0x000fe20000400000 */
[C---:B------:R-:W-:Y:S01]  /*7620*/  FFMA R17, R49.reuse, R2, R17 ;  /* 0x0000000231117223 */ /* 0x040fe20000000011 */
[C---:B------:R-:W-:Y:S01]  /*7630*/  SHF.L.U32 R2, R74.reuse, 0x10, RZ ;  /* 0x000000104a027819 */ /* 0x040fe200000006ff */
[----:B------:R-:W-:Y:S01]  /*7640*/  FFMA R18, R49, R3, R18 ;  /* 0x0000000331127223 */ /* 0x000fe20000000012 */
[----:B------:R-:W-:Y:S01]  /*7650*/  SHF.L.U32 R3, R75, 0x10, RZ ;  /* 0x000000104b037819 */ /* 0x000fe200000006ff */
[----:B------:R1:W-:Y:S01]  /*7660*/  STS.128 [R103+0x2010], R8 ;  /* 0x0020100867007388 */ /* 0x0003e20000000c00 */
[----:B------:R-:W-:Y:S01]  /*7670*/  F2FP.BF16.F32.PACK_AB R16, R17, R16 ;  /* 0x000000101110723e */ /* 0x000fe200000010ff */
[----:B------:R-:W-:Y:S01]  /*7680*/  FFMA R23, R49, R0, R23 ;  /* 0x0000000031177223 */ /* 0x000fe20000000017 */
[----:B------:R-:W-:Y:S01]  /*7690*/  LOP3.LUT R0, R74, 0xffff0000, RZ, 0xc0, !PT ;  /* 0xffff00004a007812 */ /* 0x000fe200078ec0ff */
[C---:B------:R-:W-:Y:S01]  /*76a0*/  FMUL R21, R47.reuse, R25 ;  /* 0x000000192f157220 */ /* 0x040fe20000400000 */
[----:B------:R-:W-:Y:S01]  /*76b0*/  FMUL R22, R47, R26 ;  /* 0x0000001a2f167220 */ /* 0x000fe20000400000 */
[C---:B------:R-:W-:Y:S01]  /*76c0*/  FFMA R20, R49.reuse, R2, R20 ;  /* 0x0000000231147223 */ /* 0x040fe20000000014 */
[C---:B------:R-:W-:Y:S01]  /*76d0*/  SHF.L.U32 R2, R80.reuse, 0x10, RZ ;  /* 0x0000001050027819 */ /* 0x040fe200000006ff */
[----:B------:R-:W-:Y:S01]  /*76e0*/  FFMA R21, R49, R0, R21 ;  /* 0x0000000031157223 */ /* 0x000fe20000000015 */
[----:B------:R-:W-:Y:S01]  /*76f0*/  LOP3.LUT R0, R75, 0xffff0000, RZ, 0xc0, !PT ;  /* 0xffff00004b007812 */ /* 0x000fe200078ec0ff */
[----:B------:R-:W-:Y:S01]  /*7700*/  FFMA R22, R49, R3, R22 ;  /* 0x0000000331167223 */ /* 0x000fe20000000016 */
[C---:B------:R-:W-:Y:S01]  /*7710*/  FMUL R27, R47.reuse, R27 ;  /* 0x0000001b2f1b7220 */ /* 0x040fe20000400000 */
[----:B------:R-:W-:Y:S01]  /*7720*/  LOP3.LUT R3, R80, 0xffff0000, RZ, 0xc0, !PT ;  /* 0xffff000050037812 */ /* 0x000fe200078ec0ff */
[C---:B------:R-:W-:Y:S01]  /*7730*/  FMUL R25, R47.reuse, R29 ;  /* 0x0000001d2f197220 */ /* 0x040fe20000400000 */
[----:B------:R-:W-:Y:S01]  /*7740*/  FMUL R26, R47, R30 ;  /* 0x0000001e2f1a7220 */ /* 0x000fe20000400000 */
[C---:B------:R-:W-:Y:S01]  /*7750*/  FFMA R27, R49.reuse, R0, R27 ;  /* 0x00000000311b7223 */ /* 0x040fe2000000001b */
[----:B------:R-:W-:Y:S01]  /*7760*/  FFMA R24, R49, R2, R24 ;  /* 0x0000000231187223 */ /* 0x000fe20000000018 */
[----:B------:R-:W-:Y:S01]  /*7770*/  LOP3.LUT R0, R81, 0xffff0000, RZ, 0xc0, !PT ;  /* 0xffff000051007812 */ /* 0x000fe200078ec0ff */
[----:B------:R-:W-:Y:S01]  /*7780*/  FFMA R25, R49, R3, R25 ;  /* 0x0000000331197223 */ /* 0x000fe20000000019 */
[----:B------:R-:W-:Y:S01]  /*7790*/  FMUL R31, R47, R31 ;  /* 0x0000001f2f1f7220 */ /* 0x000fe20000400000 */
[C---:B------:R-:W-:Y:S01]  /*77a0*/  SHF.L.U32 R2, R82.reuse, 0x10, RZ ;  /* 0x0000001052027819 */ /* 0x040fe200000006ff */
[----:B------:R-:W-:Y:S01]  /*77b0*/  FFMA R26, R49, R4, R26 ;  /* 0x00000004311a7223 */ /* 0x000fe2000000001a */
[----:B------:R-:W-:Y:S01]  /*77c0*/  LOP3.LUT R3, R82, 0xffff0000, RZ, 0xc0, !PT ;  /* 0xffff000052037812 */ /* 0x000fe200078ec0ff */
[----:B------:R-:W-:Y:S01]  /*77d0*/  FMUL R29, R47, R33 ;  /* 0x000000212f1d7220 */ /* 0x000fe20000400000 */
[----:B------:R-:W-:Y:S01]  /*77e0*/  SHF.L.U32 R4, R83, 0x10, RZ ;  /* 0x0000001053047819 */ /* 0x000fe200000006ff */
[----:B------:R-:W-:Y:S01]  /*77f0*/  FMUL R30, R47, R34 ;  /* 0x000000222f1e7220 */ /* 0x000fe20000400000 */
[----:B------:R-:W-:Y:S01]  /*7800*/  F2FP.BF16.F32.PACK_AB R17, R23, R18 ;  /* 0x000000121711723e */ /* 0x000fe200000010ff */
[----:B------:R-:W-:Y:S01]  /*7810*/  FFMA R31, R49, R0, R31 ;  /* 0x00000000311f7223 */ /* 0x000fe2000000001f */
[----:B------:R-:W-:Y:S01]  /*7820*/  FMUL R35, R47, R35 ;  /* 0x000000232f237220 */ /* 0x000fe20000400000 */
[----:B------:R-:W-:Y:S01]  /*7830*/  F2FP.BF16.F32.PACK_AB R18, R21, R20 ;  /* 0x000000141512723e */ /* 0x000fe200000010ff */
[----:B------:R-:W-:Y:S01]  /*7840*/  FFMA R28, R49, R2, R28 ;  /* 0x00000002311c7223 */ /* 0x000fe2000000001c */
[----:B------:R-:W-:Y:S01]  /*7850*/  F2FP.BF16.F32.PACK_AB R19, R27, R22 ;  /* 0x000000161b13723e */ /* 0x000fe200000010ff */
[C---:B------:R-:W-:Y:S01]  /*7860*/  FFMA R29, R49.reuse, R3, R29 ;  /* 0x00000003311d7223 */ /* 0x040fe2000000001d */
[C---:B------:R-:W-:Y:S01]  /*7870*/  FFMA R30, R49.reuse, R4, R30 ;  /* 0x00000004311e7223 */ /* 0x040fe2000000001e */
[----:B------:R-:W-:Y:S01]  /*7880*/  FFMA R35, R49, R5, R35 ;  /* 0x0000000531237223 */ /* 0x000fe20000000023 */
[----:B------:R-:W-:Y:S01]  /*7890*/  F2FP.BF16.F32.PACK_AB R24, R25, R24 ;  /* 0x000000181918723e */ /* 0x000fe200000010ff */
[----:B------:R1:W-:Y:S01]  /*78a0*/  STS.128 [R102+0x2020], R16 ;  /* 0x0020201066007388 */ /* 0x0003e20000000c00 */
[----:B------:R-:W-:Y:S02]  /*78b0*/  F2FP.BF16.F32.PACK_AB R25, R31, R26 ;  /* 0x0000001a1f19723e */ /* 0x000fe400000010ff */
[----:B------:R-:W-:Y:S02]  /*78c0*/  F2FP.BF16.F32.PACK_AB R26, R29, R28 ;  /* 0x0000001c1d1a723e */ /* 0x000fe400000010ff */
[----:B------:R-:W-:Y:S02]  /*78d0*/  F2FP.BF16.F32.PACK_AB R27, R35, R30 ;  /* 0x0000001e231b723e */ /* 0x000fe400000010ff */
[----:B------:R-:W-:Y:S02]  /*78e0*/  LEA R0, R60, UR48, 0x3 ;  /* 0x000000303c007c11 */ /* 0x000fe4000f8e18ff */
[----:B------:R-:W-:Y:S01]  /*78f0*/  @P6 SHF.L.U32 R2, R101, 0x1f, RZ ;  /* 0x0000001f65026819 */ /* 0x000fe200000006ff */
        /* <DEDUP_REMOVED lines=9> */
[----:B------:R-:W-:Y:S02]  /*7990*/  UIADD3 UR12, UP0, UPT, UR52, 0x680, URZ ;  /* 0x00000680340c7890 */ /* 0x000fe4000ff1e0ff */
[----:B------:R-:W-:Y:S02]  /*79a0*/  UIADD3 UR9, UPT, UPT, UR41, 0x20, URZ ;  /* 0x0000002029097890 */ /* 0x000fe4000fffe0ff */
[----:B------:R-:W-:Y:S02]  /*79b0*/  UIADD3 UR8, UPT, UPT, UR48, 0x2200, URZ ;  /* 0x0000220030087890 */ /* 0x000fe4000fffe0ff */
[----:B------:R-:W-:Y:S01]  /*79c0*/  UIADD3.X UR13, UPT, UPT, URZ, UR53, URZ, UP0, !UPT ;  /* 0x00000035ff0d7290 */ /* 0x000fe200087fe4ff */
[----:B------:R-:W-:Y:S01]  /*79d0*/  UMOV UR10, UR42 ;  /* 0x0000002a000a7c82 */ /* 0x000fe20008000000 */
[----:B------:R-:W-:Y:S01]  /*79e0*/  UMOV UR11, UR36 ;  /* 0x00000024000b7c82 */ /* 0x000fe20008000000 */
[----:B------:R-:W-:Y:S02]  /*79f0*/  UIADD3 UR5, UPT, UPT, UR41, 0xa0, URZ ;  /* 0x000000a029057890 */ /* 0x000fe4000fffe0ff */
[----:B------:R-:W-:Y:S01]  /*7a00*/  UIADD3 UR4, UPT, UPT, UR48, 0x3200, URZ ;  /* 0x0000320030047890 */ /* 0x000fe2000fffe0ff */
[----:B------:R-:W-:Y:S03]  /*7a10*/  UMOV UR6, UR42 ;  /* 0x0000002a00067c82 */ /* 0x000fe60008000000 */
[----:B------:R2:W-:Y:S01]  /*7a20*/  UTMASTG.3D [UR8], [UR12] ;  /* 0x000000080c0073b5 */ /* 0x0005e20008010000 */
[----:B------:R-:W-:Y:S04]  /*7a30*/  UMOV UR7, UR36 ;  /* 0x0000002400077c82 */ /* 0x000fe80008000000 */
[----:B------:R2:W-:Y:S01]  /*7a40*/  UTMASTG.3D [UR4], [UR12] ;  /* 0x000000040c0073b5 */ /* 0x0005e20008010000 */
[----:B------:R0:W-:Y:S01]  /*7a50*/  UTMACMDFLUSH ;  /* 0x00000000000079b7 */ /* 0x0001e20000000000 */
[----:B--2---:R-:W-:Y:S04]  /*7a60*/  DEPBAR.LE SB0, 0x1 ;  /* 0x000080400000791a */ /* 0x004fe80000000000 */
.L_x_125:
[----:B------:R-:W-:Y:S05]  /*7a70*/  BSYNC.RECONVERGENT B0 ;  /* 0x0000000000007941 */ /* 0x000fea0003800200 */
.L_x_124:
[----:B------:R-:W-:Y:S01]  /*7a80*/  BAR.SYNC.DEFER_BLOCKING 0x1, 0x80 ;  /* 0x0042000000007b1d */ /* 0x000fe20000010000 */
[----:B------:R-:W-:Y:S04]  /*7a90*/  UIADD3 UR40, UPT, UPT, UR51, 0x1, URZ ;  /* 0x0000000133287890 */ /* 0x000fe8000fffe0ff */
[----:B------:R-:W-:Y:S04]  /*7aa0*/  UISETP.NE.AND UP0, UPT, UR40, 0x4, UPT ;  /* 0x000000042800788c */ /* 0x000fe8000bf05270 */
[----:B------:R-:W-:Y:S01]  /*7ab0*/  USEL UR40, UR40, URZ, UP0 ;  /* 0x000000ff28287287 */ /* 0x000fe20008000000 */
[----:B------:R2:W-:Y:S01]  /*7ac0*/  @P6 SYNCS.ARRIVE.TRANS64.RED.A1T0 RZ, [R63+URZ], RZ ;  /* 0x000000ff3fff69a7 */ /* 0x0005e200081004ff */
[----:B------:R-:W-:Y:S01]  /*7ad0*/  BSSY B1, `(.L_x_126) ;  /* 0x0000017000017945 */ /* 0x000fe20003800000 */
[----:B------:R-:W4:Y:S02]  /*7ae0*/  @P6 SYNCS.PHASECHK.TRANS64.TRYWAIT P0, [R0+URZ+0x30], R2 ;  /* 0x00003002000065a7 */ /* 0x000f2400080011ff */
[----:B----4-:R-:W-:Y:S01]  /*7af0*/  @P6 SEL R61, RZ, 0x1, !P0 ;  /* 0x00000001ff3d6807 */ /* 0x010fe20004000000 */
[----:B--2---:R-:W-:Y:S06]  /*7b00*/  @!P6 BRA `(.L_x_127) ;  /* 0x00000000004ce947 */ /* 0x004fec0003800000 */
        /* <DEDUP_REMOVED lines=9> */
[----:B------:R-:W-:Y:S04]  /*7ba0*/  SHF.L.U32 R6, R101, 0x1f, RZ ;  /* 0x0000001f65067819 */ /* 0x000fe800000006ff */
[----:B------:R-:W2:Y:S02]  /*7bb0*/  SYNCS.PHASECHK.TRANS64.TRYWAIT P0, [R0+URZ+0x30], R6 ;  /* 0x00003006000075a7 */ /* 0x000ea400080011ff */
[----:B--2---:R-:W-:Y:S05]  /*7bc0*/  @!P0 BRA `(.L_x_130) ;  /* 0x0000002400c08947 */ /* 0x004fea0003800000 */
.L_x_129:
[----:B------:R-:W-:Y:S05]  /*7bd0*/  BSYNC B0 ;  /* 0x0000000000007941 */ /* 0x000fea0003800000 */
.L_x_128:
[----:B------:R-:W-:Y:S02]  /*7be0*/  ISETP.NE.AND P0, PT, R62, RZ, PT ;  /* 0x000000ff3e00720c */ /* 0x000fe40003f05270 */
[----:B------:R-:W-:Y:S11]  /*7bf0*/  IADD3 R60, PT, PT, R60, 0x1, RZ ;  /* 0x000000013c3c7810 */ /* 0x000ff60007ffe0ff */
[----:B------:R4:W1:Y:S04]  /*7c00*/  @P0 LDS.128 R56, [R5] ;  /* 0x0000000005380984 */ /* 0x0008680000000c00 */
[----:B------:R4:W1:Y:S04]  /*7c10*/  @P0 LDS.128 R64, [R4+0x10] ;  /* 0x0000100004400984 */ /* 0x0008680000000c00 */
[----:B------:R4:W1:Y:S04]  /*7c20*/  @P0 LDS.128 R72, [R3+0x20] ;  /* 0x0000200003480984 */ /* 0x0008680000000c00 */
[----:B------:R4:W1:Y:S02]  /*7c30*/  @P0 LDS.128 R80, [R2+0x30] ;  /* 0x0000300002500984 */ /* 0x0008640000000c00 */
.L_x_127:
[----:B------:R-:W-:Y:S05]  /*7c40*/  BSYNC B1 ;  /* 0x0000000000017941 */ /* 0x000fea0003800000 */
.L_x_126:
        /* <DEDUP_REMOVED lines=21> */
.L_x_131:
        /* <DEDUP_REMOVED lines=151> */
.L_x_133:
[----:B------:R-:W-:Y:S05]  /*8710*/  BSYNC.RECONVERGENT B0 ;  /* 0x0000000000007941 */ /* 0x000fea0003800200 */
.L_x_132:
        /* <DEDUP_REMOVED lines=21> */
.L_x_137:
[----:B------:R-:W-:Y:S05]  /*8870*/  BSYNC B0 ;  /* 0x0000000000007941 */ /* 0x000fea0003800000 */
.L_x_136:
[----:B------:R-:W-:Y:S11]  /*8880*/  ISETP.NE.AND P0, PT, R62, RZ, PT ;  /* 0x000000ff3e00720c */ /* 0x000ff60003f05270 */
[----:B------:R-:W-:Y:S02]  /*8890*/  @!UPT UIADD3 URZ, UPT, UPT, URZ, URZ, URZ ;  /* 0x000000fffffff290 */ /* 0x000fe4000fffe0ff */
[----:B------:R4:W1:Y:S04]  /*88a0*/  @P0 LDS.128 R56, [R4] ;  /* 0x0000000004380984 */ /* 0x0008680000000c00 */
[----:B------:R4:W1:Y:S04]  /*88b0*/  @P0 LDS.128 R64, [R3+0x10] ;  /* 0x0000100003400984 */ /* 0x0008680000000c00 */
[----:B------:R4:W1:Y:S04]  /*88c0*/  @P0 LDS.128 R72, [R2+0x20] ;  /* 0x0000200002480984 */ /* 0x0008680000000c00 */
[----:B------:R4:W1:Y:S02]  /*88d0*/  @P0 LDS.128 R80, [R60+0x30] ;  /* 0x000030003c500984 */ /* 0x0008640000000c00 */
.L_x_135:
[----:B------:R-:W-:Y:S05]  /*88e0*/  BSYNC B1 ;  /* 0x0000000000017941 */ /* 0x000fea0003800000 */
.L_x_134:
        /* <DEDUP_REMOVED lines=21> */
.L_x_139:
[----:B------:R-:W-:Y:S01]  /*8a40*/  ISETP.NE.AND P0, PT, R106, RZ, PT ;  /* 0x000000ff6a00720c */ /* 0x000fe20003f05270 */
[----:B------:R-:W-:Y:S05]  /*8a50*/  WARPSYNC.ALL ;  /* 0x0000000000007948 */ /* 0x000fea0003800000 */
[----:B------:R-:W-:Y:S01]  /*8a60*/  R2UR UR4, R48 ;  /* 0x00000000300472ca */ /* 0x000fe200000e0000 */
[----:B------:R-:W-:Y:S01]  /*8a70*/  BSSY.RECONVERGENT B0, `(.L_x_140) ;  /* 0x0000090000007945 */ /* 0x000fe20003800200 */
[C---:B-1----:R-:W-:Y:S02]  /*8a80*/  SHF.L.U32 R48, R56.reuse, 0x10, RZ ;  /* 0x0000001038307819 */ /* 0x042fe400000006ff */
[----:B------:R-:W-:Y:S02]  /*8a90*/  LOP3.LUT R50, R56, 0xffff0000, RZ, 0xc0, !PT ;  /* 0xffff000038327812 */ /* 0x000fe400078ec0ff */
[C---:B------:R-:W-:Y:S02]  /*8aa0*/  SHF.L.U32 R51, R57.reuse, 0x10, RZ ;  /* 0x0000001039337819 */ /* 0x040fe400000006ff */
[----:B------:R-:W-:Y:S02]  /*8ab0*/  LOP3.LUT R52, R57, 0xffff0000, RZ, 0xc0, !PT ;  /* 0xffff000039347812 */ /* 0x000fe400078ec0ff */
[C---:B------:R-:W-:Y:S02]  /*8ac0*/  SHF.L.U32 R53, R58.reuse, 0x10, RZ ;  /* 0x000000103a357819 */ /* 0x040fe400000006ff */
[----:B------:R-:W-:Y:S01]  /*8ad0*/  LOP3.LUT R54, R58, 0xffff0000, RZ, 0xc0, !PT ;  /* 0xffff00003a367812 */ /* 0x000fe200078ec0ff */
[----:B----4-:R-:W1:Y:S01]  /*8ae0*/  LDTM.x32 R4, tmem[UR4+0x60] ;  /* 0x00006004000479ee */ /* 0x010e6200082c0000 */
[C---:B------:R-:W-:Y:S01]  /*8af0*/  SHF.L.U32 R55, R59.reuse, 0x10, RZ ;  /* 0x000000103b377819 */ /* 0x040fe200000006ff */
[----:B------:R-:W-:Y:S01]  /*8b00*/  NOP ;  /* 0x0000000000007918 */ /* 0x000fe20000000000 */
[----:B------:R-:W-:Y:S02]  /*8b10*/  LOP3.LUT R56, R59, 0xffff0000, RZ, 0xc0, !PT ;  /* 0xffff00003b387812 */ /* 0x000fe400078ec0ff */
[C---:B------:R-:W-:Y:S02]  /*8b20*/  SHF.L.U32 R57, R64.reuse, 0x10, RZ ;  /* 0x0000001040397819 */ /* 0x040fe400000006ff */
[----:B------:R-:W-:Y:S02]  /*8b30*/  LOP3.LUT R58, R64, 0xffff0000, RZ, 0xc0, !PT ;  /* 0xffff0000403a7812 */ /* 0x000fe400078ec0ff */
[C---:B------:R-:W-:Y:S02]  /*8b40*/  SHF.L.U32 R59, R65.reuse, 0x10, RZ ;  /* 0x00000010413b7819 */ /* 0x040fe400000006ff */
[----:B------:R-:W-:Y:S02]  /*8b50*/  LOP3.LUT R60, R65, 0xffff0000, RZ, 0xc0, !PT ;  /* 0xffff0000413c7812 */ /* 0x000fe400078ec0ff */
[C---:B------:R-:W-:Y:S02]  /*8b60*/  SHF.L.U32 R61, R66.reuse, 0x10, RZ ;  /* 0x00000010423d7819 */ /* 0x040fe400000006ff */
[----:B------:R-:W-:Y:S02]  /*8b70*/  LOP3.LUT R62, R66, 0xffff0000, RZ, 0xc0, !PT ;  /* 0xffff0000423e7812 */ /* 0x000fe400078ec0ff */
[C---:B------:R-:W-:Y:S02]  /*8b80*/  SHF.L.U32 R63, R67.reuse, 0x10, RZ ;  /* 0x00000010433f7819 */ /* 0x040fe400000006ff */
[----:B------:R-:W-:Y:S02]  /*8b90*/  IADD3 R112, PT, PT, R112, 0xc0, RZ ;  /* 0x000000c070707810 */ /* 0x000fe40007ffe0ff */
[----:B------:R-:W-:Y:S02]  /*8ba0*/  LOP3.LUT R64, R67, 0xffff0000, RZ, 0xc0, !PT ;  /* 0xffff000043407812 */ /* 0x000fe400078ec0ff */
[C---:B------:R-:W-:Y:S01]  /*8bb0*/  SHF.L.U32 R65, R72.reuse, 0x10, RZ ;  /* 0x0000001048417819 */ /* 0x040fe200000006ff */
[C---:B-1----:R-:W-:Y:S01]  /*8bc0*/  FMUL R4, R47.reuse, R4 ;  /* 0x000000042f047220 */ /* 0x042fe20000400000 */
[----:B------:R-:W-:Y:S01]  /*8bd0*/  LOP3.LUT R66, R72, 0xffff0000, RZ, 0xc0, !PT ;  /* 0xffff000048427812 */ /* 0x000fe200078ec0ff */
[----:B------:R-:W-:Y:S01]  /*8be0*/  FMUL R5, R47, R5 ;  /* 0x000000052f057220 */ /* 0x000fe20000400000 */
[----:B------:R-:W-:Y:S01]  /*8bf0*/  LOP3.LUT R112, R112, 0xfefffff8, RZ, 0xc0, !PT ;  /* 0xfefffff870707812 */ /* 0x000fe200078ec0ff */
[----:B------:R-:W-:Y:S01]  /*8c00*/  FFMA R4, R49, R48, R4 ;  /* 0x0000003031047223 */ /* 0x000fe20000000004 */
[----:B------:R-:W-:Y:S01]  /*8c10*/  FMUL R6, R47, R6 ;  /* 0x000000062f067220 */ /* 0x000fe20000400000 */
[----:B------:R-:W-:Y:S01]  /*8c20*/  FFMA R5, R49, R50, R5 ;  /* 0x0000003231057223 */ /* 0x000fe20000000005 */
[----:B------:R-:W-:Y:S01]  /*8c30*/  SHF.L.U32 R67, R73, 0x10, RZ ;  /* 0x0000001049437819 */ /* 0x000fe200000006ff */
[----:B------:R1:W-:Y:S01]  /*8c40*/  SYNCS.ARRIVE.TRANS64.RED.A1T0 RZ, [R112+URZ], RZ ;  /* 0x000000ff70ff79a7 */ /* 0x0003e200081004ff */
[----:B------:R-:W-:Y:S01]  /*8c50*/  FFMA R6, R49, R51, R6 ;  /* 0x0000003331067223 */ /* 0x000fe20000000006 */
[----:B------:R-:W-:Y:S01]  /*8c60*/  FMUL R7, R47, R7 ;  /* 0x000000072f077220 */ /* 0x000fe20000400000 */
[----:B------:R-:W-:Y:S01]  /*8c70*/  F2FP.BF16.F32.PACK_AB R4, R5, R4 ;  /* 0x000000040504723e */ /* 0x000fe200000010ff */
[C---:B------:R-:W-:Y:S01]  /*8c80*/  FMUL R8, R47.reuse, R8 ;  /* 0x000000082f087220 */ /* 0x040fe20000400000 */
[----:B------:R-:W-:Y:S01]  /*8c90*/  FMUL R9, R47, R9 ;  /* 0x000000092f097220 */ /* 0x000fe20000400000 */
[----:B------:R-:W-:Y:S01]  /*8ca0*/  LOP3.LUT R68, R73, 0xffff0000, RZ, 0xc0, !PT ;  /* 0xffff000049447812 */ /* 0x000fe200078ec0ff */
[C---:B------:R-:W-:Y:S01]  /*8cb0*/  FFMA R7, R49.reuse, R52, R7 ;  /* 0x0000003431077223 */ /* 0x040fe20000000007 */
[C---:B------:R-:W-:Y:S01]  /*8cc0*/  FFMA R8, R49.reuse, R53, R8 ;  /* 0x0000003531087223 */ /* 0x040fe20000000008 */
[C---:B------:R-:W-:Y:S01]  /*8cd0*/  SHF.L.U32 R69, R74.reuse, 0x10, RZ ;  /* 0x000000104a457819 */ /* 0x040fe200000006ff */
[----:B------:R-:W-:Y:S01]  /*8ce0*/  FFMA R9, R49, R54, R9 ;  /* 0x0000003631097223 */ /* 0x000fe20000000009 */
[----:B------:R-:W-:Y:S01]  /*8cf0*/  FMUL R10, R47, R10 ;  /* 0x0000000a2f0a7220 */ /* 0x000fe20000400000 */
[----:B------:R-:W-:Y:S01]  /*8d00*/  F2FP.BF16.F32.PACK_AB R5, R7, R6 ;  /* 0x000000060705723e */ /* 0x000fe200000010ff */
[C---:B------:R-:W-:Y:S01]  /*8d10*/  FMUL R11, R47.reuse, R11 ;  /* 0x0000000b2f0b7220 */ /* 0x040fe20000400000 */
[----:B------:R-:W-:Y:S01]  /*8d20*/  FMUL R0, R47, R12 ;  /* 0x0000000c2f007220 */ /* 0x000fe20000400000 */
[----:B------:R-:W-:Y:S01]  /*8d30*/  F2FP.BF16.F32.PACK_AB R6, R9, R8 ;  /* 0x000000080906723e */ /* 0x000fe200000010ff */
[C---:B------:R-:W-:Y:S01]  /*8d40*/  FFMA R10, R49.reuse, R55, R10 ;  /* 0x00000037310a7223 */ /* 0x040fe2000000000a */
[C---:B------:R-:W-:Y:S01]  /*8d50*/  FFMA R11, R49.reuse, R56, R11 ;  /* 0x00000038310b7223 */ /* 0x040fe2000000000b */
[----:B------:R-:W-:Y:S01]  /*8d60*/  LOP3.LUT R70, R74, 0xffff0000, RZ, 0xc0, !PT ;  /* 0xffff00004a467812 */ /* 0x000fe200078ec0ff */
[----:B------:R-:W-:Y:S01]  /*8d70*/  FFMA R0, R49, R57, R0 ;  /* 0x0000003931007223 */ /* 0x000fe20000000000 */
[----:B------:R-:W-:Y:S01]  /*8d80*/  FMUL R2, R47, R13 ;  /* 0x0000000d2f027220 */ /* 0x000fe20000400000 */
[----:B------:R-:W-:Y:S01]  /*8d90*/  SHF.L.U32 R71, R75, 0x10, RZ ;  /* 0x000000104b477819 */ /* 0x000fe200000006ff */
[----:B------:R-:W-:Y:S01]  /*8da0*/  FMUL R3, R47, R14 ;  /* 0x0000000e2f037220 */ /* 0x000fe20000400000 */
[----:B------:R-:W-:Y:S01]  /*8db0*/  F2FP.BF16.F32.PACK_AB R7, R11, R10 ;  /* 0x0000000a0b07723e */ /* 0x000fe200000010ff */
[----:B------:R-:W-:Y:S01]  /*8dc0*/  FFMA R2, R49, R58, R2 ;  /* 0x0000003a31027223 */ /* 0x000fe20000000002 */
[C---:B------:R-:W-:Y:S01]  /*8dd0*/  FMUL R15, R47.reuse, R15 ;  /* 0x0000000f2f0f7220 */ /* 0x040fe20000400000 */
[C---:B------:R-:W-:Y:S01]  /*8de0*/  FMUL R12, R47.reuse, R16 ;  /* 0x000000102f0c7220 */ /* 0x040fe20000400000 */
[----:B------:R-:W-:Y:S01]  /*8df0*/  FMUL R13, R47, R17 ;  /* 0x000000112f0d7220 */ /* 0x000fe20000400000 */
[----:B------:R1:W-:Y:S01]  /*8e00*/  STS.128 [R104+0x6000], R4 ;  /* 0x0060000468007388 */ /* 0x0003e20000000c00 */
[----:B------:R-:W-:Y:S01]  /*8e10*/  LOP3.LUT R72, R75, 0xffff0000, RZ, 0xc0, !PT ;  /* 0xffff00004b487812 */ /* 0x000fe200078ec0ff */
[C---:B------:R-:W-:Y:S01]  /*8e20*/  FFMA R3, R49.reuse, R59, R3 ;  /* 0x0000003b31037223 */ /* 0x040fe20000000003 */
[----:B------:R-:W-:Y:S01]  /*8e30*/  SHF.L.U32 R73, R80, 0x10, RZ ;  /* 0x0000001050497819 */ /* 0x000fe200000006ff */
[C---:B------:R-:W-:Y:S01]  /*8e40*/  FFMA R15, R49.reuse, R60, R15 ;  /* 0x0000003c310f7223 */ /* 0x040fe2000000000f */
[----:B------:R-:W-:Y:S01]  /*8e50*/  F2FP.BF16.F32.PACK_AB R8, R2, R0 ;  /* 0x000000000208723e */ /* 0x000fe200000010ff */
[C---:B------:R-:W-:Y:S01]  /*8e60*/  FFMA R12, R49.reuse, R61, R12 ;  /* 0x0000003d310c7223 */ /* 0x040fe2000000000c */
[----:B------:R-:W-:Y:S01]  /*8e70*/  FFMA R13, R49, R62, R13 ;  /* 0x0000003e310d7223 */ /* 0x000fe2000000000d */
[C---:B------:R-:W-:Y:S01]  /*8e80*/  FMUL R14, R47.reuse, R18 ;  /* 0x000000122f0e7220 */ /* 0x040fe20000400000 */
[C---:B------:R-:W-:Y:S01]  /*8e90*/  FMUL R19, R47.reuse, R19 ;  /* 0x000000132f137220 */ /* 0x040fe20000400000 */
[C---:B------:R-:W-:Y:S01]  /*8ea0*/  FMUL R16, R47.reuse, R20 ;  /* 0x000000142f107220 */ /* 0x040fe20000400000 */
[----:B------:R-:W-:Y:S01]  /*8eb0*/  FMUL R17, R47, R21 ;  /* 0x000000152f117220 */ /* 0x000fe20000400000 */
[----:B------:R-:W-:Y:S01]  /*8ec0*/  FFMA R14, R49, R63, R14 ;  /* 0x0000003f310e7223 */ /* 0x000fe2000000000e */
        /* <DEDUP_REMOVED lines=11> */
[----:B------:R-:W-:Y:S01]  /*8f80*/  F2FP.BF16.F32.PACK_AB R9, R15, R3 ;  /* 0x000000030f09723e */ /* 0x000fe200000010ff */
[----:B------:R-:W-:Y:S01]  /*8f90*/  FFMA R20, R49, R69, R20 ;  /* 0x0000004531147223 */ /* 0x000fe20000000014 */
[----:B------:R-:W-:Y:S01]  /*8fa0*/  F2FP.BF16.F32.PACK_AB R10, R13, R12 ;  /* 0x0000000c0d0a723e */ /* 0x000fe200000010ff */
[----:B------:R-:W-:Y:S01]  /*8fb0*/  FMUL R24, R47, R28 ;  /* 0x0000001c2f187220 */ /* 0x000fe20000400000 */
[----:B------:R-:W-:Y:S01]  /*8fc0*/  F2FP.BF16.F32.PACK_AB R11, R19, R14 ;  /* 0x0000000e130b723e */ /* 0x000fe200000010ff */
[----:B------:R-:W-:Y:S01]  /*8fd0*/  FFMA R21, R49, R70, R21 ;  /* 0x0000004631157223 */ /* 0x000fe20000000015 */
[----:B------:R-:W-:Y:S01]  /*8fe0*/  LOP3.LUT R74, R80, 0xffff0000, RZ, 0xc0, !PT ;  /* 0xffff0000504a7812 */ /* 0x000fe200078ec0ff */
[----:B------:R-:W-:Y:S01]  /*8ff0*/  FMUL R25, R47, R29 ;  /* 0x0000001d2f197220 */ /* 0x000fe20000400000 */
[----:B------:R-:W-:Y:S01]  /*9000*/  SHF.L.U32 R75, R81, 0x10, RZ ;  /* 0x00000010514b7819 */ /* 0x000fe200000006ff */
[----:B------:R1:W-:Y:S01]  /*9010*/  STS.128 [R103+0x6010], R8 ;  /* 0x0060100867007388 */ /* 0x0003e20000000c00 */
[----:B------:R-:W-:Y:S01]  /*9020*/  FFMA R22, R49, R71, R22 ;  /* 0x0000004731167223 */ /* 0x000fe20000000016 */
[----:B------:R-:W-:Y:S01]  /*9030*/  LOP3.LUT R76, R81, 0xffff0000, RZ, 0xc0, !PT ;  /* 0xffff0000514c7812 */ /* 0x000fe200078ec0ff */
[----:B------:R-:W-:Y:S01]  /*9040*/  FMUL R26, R47, R30 ;  /* 0x0000001e2f1a7220 */ /* 0x000fe20000400000 */
[----:B------:R-:W-:Y:S01]  /*9050*/  FFMA R27, R49, R72, R27 ;  /* 0x00000048311b7223 */ /* 0x000fe2000000001b */
[C---:B------:R-:W-:Y:S01]  /*9060*/  SHF.L.U32 R77, R82.reuse, 0x10, RZ ;  /* 0x00000010524d7819 */ /* 0x040fe200000006ff */
[----:B------:R-:W-:Y:S01]  /*9070*/  FMUL R31, R47, R31 ;  /* 0x0000001f2f1f7220 */ /* 0x000fe20000400000 */
[----:B------:R-:W-:Y:S01]  /*9080*/  FFMA R24, R49, R73, R24 ;  /* 0x0000004931187223 */ /* 0x000fe20000000018 */
[----:B------:R-:W-:Y:S01]  /*9090*/  LOP3.LUT R78, R82, 0xffff0000, RZ, 0xc0, !PT ;  /* 0xffff0000524e7812 */ /* 0x000fe200078ec0ff */
[----:B------:R-:W-:Y:S01]  /*90a0*/  FMUL R28, R47, R32 ;  /* 0x000000202f1c7220 */ /* 0x000fe20000400000 */
[----:B------:R-:W-:Y:S01]  /*90b0*/  FFMA R25, R49, R74, R25 ;  /* 0x0000004a31197223 */ /* 0x000fe20000000019 */
[----:B------:R-:W-:Y:S01]  /*90c0*/  SHF.L.U32 R79, R83, 0x10, RZ ;  /* 0x00000010534f7819 */ /* 0x000fe200000006ff */
[----:B------:R-:W-:Y:S01]  /*90d0*/  FMUL R29, R47, R33 ;  /* 0x000000212f1d7220 */ /* 0x000fe20000400000 */
[----:B------:R-:W-:Y:S01]  /*90e0*/  F2FP.BF16.F32.PACK_AB R16, R17, R16 ;  /* 0x000000101110723e */ /* 0x000fe200000010ff */
[----:B------:R-:W-:Y:S01]  /*90f0*/  FFMA R26, R49, R75, R26 ;  /* 0x0000004b311a7223 */ /* 0x000fe2000000001a */
[----:B------:R-:W-:Y:S01]  /*9100*/  LOP3.LUT R80, R83, 0xffff0000, RZ, 0xc0, !PT ;  /* 0xffff000053507812 */ /* 0x000fe200078ec0ff */
        /* <DEDUP_REMOVED lines=38> */
.L_x_141:
[----:B------:R-:W-:Y:S05]  /*9370*/  BSYNC.RECONVERGENT B0 ;  /* 0x0000000000007941 */ /* 0x000fea0003800200 */
.L_x_140:
[----:B------:R-:W-:Y:S01]  /*9380*/  BAR.SYNC.DEFER_BLOCKING 0x1, 0x80 ;  /* 0x0042000000007b1d */ /* 0x000fe20000010000 */
[----:B------:R-:W-:Y:S01]  /*9390*/  UISETP.NE.AND UP0, UPT, UR49, -0x4, UPT ;  /* 0xfffffffc3100788c */ /* 0x000fe2000bf05270 */
[----:B------:R-:W-:Y:S08]  /*93a0*/  IADD3 R45, PT, PT, R45, 0x1, RZ ;  /* 0x000000012d2d7810 */ /* 0x000ff00007ffe0ff */
[----:B------:R-:W-:Y:S05]  /*93b0*/  BRA.U !UP0, `(.L_x_142) ;  /* 0x0000000108287547 */ /* 0x000fea000b800000 */
[----:B------:R-:W-:Y:S01]  /*93c0*/  ISETP.NE.AND P0, PT, R111, RZ, PT ;  /* 0x000000ff6f00720c */ /* 0x000fe20003f05270 */
[----:B------:R-:W-:Y:S01]  /*93d0*/  IMAD.U32 R2, RZ, RZ, UR51 ;  /* 0x00000033ff027e24 */ /* 0x000fe2000f8e00ff */
[----:B------:R-:W-:Y:S01]  /*93e0*/  UIADD3 UR51, UPT, UPT, UR51, 0x1, URZ ;  /* 0x0000000133337890 */ /* 0x000fe2000fffe0ff */
[----:B------:R-:W-:Y:S03]  /*93f0*/  IMAD.U32 R0, RZ, RZ, UR37 ;  /* 0x00000025ff007e24 */ /* 0x000fe6000f8e00ff */
[----:B------:R-:W-:Y:S04]  /*9400*/  UISETP.NE.AND UP0, UPT, UR51, 0x4, UPT ;  /* 0x000000043300788c */ /* 0x000fe8000bf05270 */
[----:B------:R-:W-:Y:S03]  /*9410*/  USEL UR51, UR51, URZ, UP0 ;  /* 0x000000ff33337287 */ /* 0x000fe60008000000 */
[----:B------:R-:W-:Y:S05]  /*9420*/  @P0 LEA R2, R2, UR48, 0x3 ;  /* 0x0000003002020c11 */ /* 0x000fea000f8e18ff */
[----:B------:R-:W-:Y:S05]  /*9430*/  @P0 VIADD R2, R2, 0x50 ;  /* 0x0000005002020836 */ /* 0x000fea0000000000 */
[----:B------:R-:W-:Y:S04]  /*9440*/  @P0 PRMT R0, R0, 0x654, R2 ;  /* 0x0000065400000816 */ /* 0x000fe80000000002 */
[----:B------:R2:W-:Y:S03]  /*9450*/  @P0 SYNCS.ARRIVE.TRANS64.RED.A1T0 RZ, [R0+URZ], RZ ;  /* 0x000000ff00ff09a7 */ /* 0x0005e600081004ff */
.L_x_142:
[----:B------:R-:W-:Y:S01]  /*9460*/  ISETP.NE.AND P2, PT, R107, RZ, PT ;  /* 0x000000ff6b00720c */ /* 0x000fe20003f45270 */
[----:B------:R-:W-:Y:S01]  /*9470*/  UIADD3 UR49, UPT, UPT, UR49, 0x4, URZ ;  /* 0x0000000431317890 */ /* 0x000fe2000fffe0ff */
[----:B------:R-:W-:Y:S01]  /*9480*/  ISETP.NE.AND P0, PT, R109, 0x2, PT ;  /* 0x000000026d00780c */ /* 0x000fe20003f05270 */
[----:B------:R-:W-:Y:S01]  /*9490*/  IMAD.IADD R15, R43, 0x1, R90 ;  /* 0x000000012b0f7824 */ /* 0x000fe200078e025a */
[----:B------:R-:W-:Y:S01]  /*94a0*/  ISETP.NE.AND P1, PT, R45, 0x4, PT ;  /* 0x000000042d00780c */ /* 0x000fe20003f25270 */
[----:B------:R-:W-:Y:S01]  /*94b0*/  IMAD.IADD R14, R44, 0x1, R91 ;  /* 0x000000012c0e7824 */ /* 0x000fe200078e025b */
[----:B------:R-:W-:Y:S02]  /*94c0*/  SEL R2, RZ, 0x1, P0 ;  /* 0x00000001ff027807 */ /* 0x000fe40000000000 */
[----:B--2---:R-:W-:Y:S02]  /*94d0*/  SEL R0, RZ, 0x1, P1 ;  /* 0x00000001ff007807 */ /* 0x004fe40000800000 */
[----:B------:R-:W-:Y:S02]  /*94e0*/  LOP3.LUT R99, R99, R2, RZ, 0x3c, !PT ;  /* 0x0000000263637212 */ /* 0x000fe400078e3cff */
[----:B------:R-:W-:Y:S02]  /*94f0*/  LOP3.LUT R100, R100, R0, RZ, 0x3c, !PT ;  /* 0x0000000064647212 */ /* 0x000fe400078e3cff */
[----:B------:R-:W-:Y:S02]  /*9500*/  @P2 R2UR UR36, R98 ;  /* 0x00000000622422ca */ /* 0x000fe400000e0000 */
[----:B------:R-:W-:Y:S02]  /*9510*/  SEL R109, R109, RZ, P0 ;  /* 0x000000ff6d6d7207 */ /* 0x000fe40000000000 */
[----:B------:R-:W-:Y:S01]  /*9520*/  SEL R45, R45, RZ, P1 ;  /* 0x000000ff2d2d7207 */ /* 0x000fe20000800000 */
[----:B------:R-:W-:Y:S10]  /*9530*/  @P2 BRA `(.L_x_143) ;  /* 0xffffffc000082947 */ /* 0x000ff4000383ffff */
[----:B------:R-:W-:-:S09]  /*9540*/  UISETP.NE.AND UP0, UPT, UR50, URZ, UPT ;  /* 0x000000ff3200728c */ /* 0x000fd2000bf05270 */
[----:B------:R-:W-:Y:S05]  /*9550*/  BRA.U !UP0, `(.L_x_144) ;  /* 0x0000000108487547 */ /* 0x000fea000b800000 */
[----:B------:R-:W2:Y:S02]  /*9560*/  LDCU.64 UR4, c[0x0][0x890] ;  /* 0x00011200ff0477ac */ /* 0x000ea40008000a00 */
[----:B--2---:R-:W-:-:S04]  /*9570*/  UISETP.NE.U32.AND UP0, UPT, UR4, URZ, UPT ;  /* 0x000000ff0400728c */ /* 0x004fc8000bf05070 */
[----:B------:R-:W-:-:S09]  /*9580*/  UISETP.NE.AND.EX UP0, UPT, UR5, URZ, UPT, UP0 ;  /* 0x000000ff0500728c */ /* 0x000fd2000bf05300 */
[----:B------:R-:W-:Y:S05]  /*9590*/  BRA.U UP0, `(.L_x_145) ;  /* 0x00000001000c7547 */ /* 0x000fea000b800000 */
[----:B------:R-:W-:-:S13]  /*95a0*/  FSETP.NEU.AND P0, PT, R49, RZ, PT ;  /* 0x000000ff3100720b */ /* 0x000fda0003f0d000 */
[----:B------:R-:W-:Y:S05]  /*95b0*/  @!P0 EXIT ;  /* 0x000000000000894d */ /* 0x000fea0003800000 */
[----:B------:R-:W-:Y:S05]  /*95c0*/  BRA `(.L_x_144) ;  /* 0x00000000002c7947 */ /* 0x000fea0003800000 */
.L_x_145:
[----:B------:R-:W-:Y:S01]  /*95d0*/  ISETP.NE.AND P0, PT, R108, RZ, PT ;  /* 0x000000ff6c00720c */ /* 0x000fe20003f05270 */
[----:B------:R-:W-:-:S12]  /*95e0*/  BSSY.RECONVERGENT B0, `(.L_x_144) ;  /* 0x0000009000007945 */ /* 0x000fd80003800200 */
[----:B------:R-:W-:Y:S05]  /*95f0*/  @P0 BRA `(.L_x_146) ;  /* 0x0000000000140947 */ /* 0x000fea0003800000 */
[----:B------:R-:W2:Y:S02]  /*9600*/  LDCU.64 UR4, c[0x0][0x888] ;  /* 0x00011100ff0477ac */ /* 0x000ea40008000a00 */
[----:B--2---:R-:W-:-:S04]  /*9610*/  ISETP.NE.U32.AND P0, PT, RZ, UR4, PT ;  /* 0x00000004ff007c0c */ /* 0x004fc8000bf05070 */
[----:B------:R-:W-:-:S13]  /*9620*/  ISETP.NE.AND.EX P0, PT, RZ, UR5, PT, P0 ;  /* 0x00000005ff007c0c */ /* 0x000fda000bf05300 */
[----:B------:R-:W-:Y:S05]  /*9630*/  @!P0 EXIT ;  /* 0x000000000000894d */ /* 0x000fea0003800000 */
[----:B------:R-:W-:Y:S05]  /*9640*/  BRA `(.L_x_147) ;  /* 0x0000000000087947 */ /* 0x000fea0003800000 */
.L_x_146:
[----:B------:R-:W-:-:S13]  /*9650*/  FSETP.NEU.AND P0, PT, R49, RZ, PT ;  /* 0x000000ff3100720b */ /* 0x000fda0003f0d000 */
[----:B------:R-:W-:Y:S05]  /*9660*/  @!P0 EXIT ;  /* 0x000000000000894d */ /* 0x000fea0003800000 */
.L_x_147:
[----:B------:R-:W-:Y:S05]  /*9670*/  BSYNC.RECONVERGENT B0 ;  /* 0x0000000000007941 */ /* 0x000fea0003800200 */
.L_x_144:
[----:B------:R-:W-:Y:S01]  /*9680*/  ULEA UR4, UR51, UR48, 0x3 ;  /* 0x0000003033047291 */ /* 0x000fe2000f8e18ff */
[----:B------:R-:W-:-:S04]  /*9690*/  DEPBAR.LE SB0, 0x0 ;  /* 0x000080000000791a */ /* 0x000fc80000000000 */
[----:B------:R-:W-:-:S04]  /*96a0*/  UIADD3 UR4, UPT, UPT, UR4, 0x50, URZ ;  /* 0x0000005004047890 */ /* 0x000fc8000fffe0ff */
[----:B------:R-:W-:-:S09]  /*96b0*/  UPRMT UR4, UR37, 0x654, UR4 ;  /* 0x0000065425047896 */ /* 0x000fd20008000004 */
[----:B------:R-:W-:Y:S01]  /*96c0*/  SYNCS.ARRIVE.TRANS64.RED.A1T0 RZ, [UR4], RZ ;  /* 0x000000ffffff79a7 */ /* 0x000fe20008100404 */
[----:B------:R-:W-:Y:S05]  /*96d0*/  EXIT ;  /* 0x000000000000794d */ /* 0x000fea0003800000 */
.L_x_24:
[----:B--2---:R2:W4:Y:S02]  /*96e0*/  SYNCS.PHASECHK.TRANS64.TRYWAIT P0, [R2+URZ+0xf0], R3 ;  /* 0x0000f003020075a7 */ /* 0x00452400080011ff */
[----:B----4-:R-:W-:Y:S05]  /*96f0*/  @!P0 NANOSLEEP.SYNCS 0x989680 ;  /* 0x009896800000895d */ /* 0x010fea0003900000 */
[----:B------:R-:W4:Y:S02]  /*9700*/  @!P0 SYNCS.PHASECHK.TRANS64 P0, [R2+URZ+0xf0], R3 ;  /* 0x0000f003020085a7 */ /* 0x000f2400080010ff */
[----:B----4-:R-:W-:Y:S05]  /*9710*/  @!P0 BRA `(.L_x_24) ;  /* 0xfffffffc00f08947 */ /* 0x010fea000383ffff */
[----:B------:R-:W-:Y:S05]  /*9720*/  BRA `(.L_x_148) ;  /* 0xffffff8000307947 */ /* 0x000fea000383ffff */
.L_x_27:
[----:B------:R-:W-:-:S07]  /*9730*/  MOV R2, UR33 ;  /* 0x0000002100027c02 */ /* 0x000fce0008000f00 */
.L_x_149:
[----:B-1----:R1:W2:Y:S02]  /*9740*/  SYNCS.PHASECHK.TRANS64.TRYWAIT P0, [R2+URZ+0x18], R4 ;  /* 0x00001804020075a7 */ /* 0x0022a400080011ff */
[----:B--2---:R-:W-:Y:S05]  /*9750*/  @!P0 NANOSLEEP.SYNCS 0x989680 ;  /* 0x009896800000895d */ /* 0x004fea0003900000 */
[----:B------:R-:W2:Y:S02]  /*9760*/  @!P0 SYNCS.PHASECHK.TRANS64 P0, [R2+URZ+0x18], R4 ;  /* 0x00001804020085a7 */ /* 0x000ea400080010ff */
[----:B--2---:R-:W-:Y:S05]  /*9770*/  @!P0 BRA `(.L_x_149) ;  /* 0xfffffffc00f08947 */ /* 0x004fea000383ffff */
[----:B------:R-:W-:Y:S05]  /*9780*/  BRA `(.L_x_26) ;  /* 0xffffff8000987947 */ /* 0x000fea000383ffff */
.L_x_34:
[----:B-1----:R-:W-:-:S07]  /*9790*/  MOV R2, UR17 ;  /* 0x0000001100027c02 */ /* 0x002fce0008000f00 */
.L_x_150:
[----:B-1----:R1:W2:Y:S02]  /*97a0*/  SYNCS.PHASECHK.TRANS64.TRYWAIT P0, [R2+URZ+0x18], R4 ;  /* 0x00001804020075a7 */ /* 0x0022a400080011ff */
[----:B--2---:R-:W-:Y:S05]  /*97b0*/  @!P0 NANOSLEEP.SYNCS 0x989680 ;  /* 0x009896800000895d */ /* 0x004fea0003900000 */
[----:B------:R-:W2:Y:S02]  /*97c0*/  @!P0 SYNCS.PHASECHK.TRANS64 P0, [R2+URZ+0x18], R4 ;  /* 0x00001804020085a7 */ /* 0x000ea400080010ff */
[----:B--2---:R-:W-:Y:S05]  /*97d0*/  @!P0 BRA `(.L_x_150) ;  /* 0xfffffffc00f08947 */ /* 0x004fea000383ffff */
[----:B------:R-:W-:Y:S05]  /*97e0*/  BRA `(.L_x_33) ;  /* 0xffffff8400547947 */ /* 0x000fea000383ffff */
.L_x_39:
[----:B-1----:R1:W2:Y:S02]  /*97f0*/  SYNCS.PHASECHK.TRANS64.TRYWAIT P0, [R2+URZ+0x80], R3 ;  /* 0x00008003020075a7 */ /* 0x0022a400080011ff */
[----:B--2---:R-:W-:Y:S05]  /*9800*/  @!P0 NANOSLEEP.SYNCS 0x989680 ;  /* 0x009896800000895d */ /* 0x004fea0003900000 */
[----:B------:R-:W2:Y:S02]  /*9810*/  @!P0 SYNCS.PHASECHK.TRANS64 P0, [R2+URZ+0x80], R3 ;  /* 0x00008003020085a7 */ /* 0x000ea400080010ff */
[----:B--2---:R-:W-:Y:S05]  /*9820*/  @!P0 BRA `(.L_x_39) ;  /* 0xfffffffc00f08947 */ /* 0x004fea000383ffff */
[----:B------:R-:W-:Y:S05]  /*9830*/  BRA `(.L_x_151) ;  /* 0xffffff8400f87947 */ /* 0x000fea000383ffff */
.L_x_43:
[----:B---3--:R-:W-:-:S07]  /*9840*/  MOV R0, UR4 ;  /* 0x0000000400007c02 */ /* 0x008fce0008000f00 */
.L_x_152:
[----:B-1----:R1:W2:Y:S02]  /*9850*/  SYNCS.PHASECHK.TRANS64.TRYWAIT P0, [R0+URZ], R2 ;  /* 0x00000002000075a7 */ /* 0x0022a400080011ff */
[----:B--2---:R-:W-:Y:S05]  /*9860*/  @!P0 NANOSLEEP.SYNCS 0x989680 ;  /* 0x009896800000895d */ /* 0x004fea0003900000 */
[----:B------:R-:W2:Y:S02]  /*9870*/  @!P0 SYNCS.PHASECHK.TRANS64 P0, [R0+URZ], R2 ;  /* 0x00000002000085a7 */ /* 0x000ea400080010ff */
[----:B--2---:R-:W-:Y:S05]  /*9880*/  @!P0 BRA `(.L_x_152) ;  /* 0xfffffffc00f08947 */ /* 0x004fea000383ffff */
[----:B------:R-:W-:Y:S05]  /*9890*/  BRA `(.L_x_153) ;  /* 0xffffff8c00687947 */ /* 0x000fea000383ffff */
.L_x_44:
[----:B---3--:R-:W-:-:S07]  /*98a0*/  MOV R0, UR4 ;  /* 0x0000000400007c02 */ /* 0x008fce0008000f00 */
.L_x_154:
[----:B-1----:R1:W2:Y:S02]  /*98b0*/  SYNCS.PHASECHK.TRANS64.TRYWAIT P0, [R0+URZ], R2 ;  /* 0x00000002000075a7 */ /* 0x0022a400080011ff */
[----:B--2---:R-:W-:Y:S05]  /*98c0*/  @!P0 NANOSLEEP.SYNCS 0x989680 ;  /* 0x009896800000895d */ /* 0x004fea0003900000 */
[----:B------:R-:W2:Y:S02]  /*98d0*/  @!P0 SYNCS.PHASECHK.TRANS64 P0, [R0+URZ], R2 ;  /* 0x00000002000085a7 */ /* 0x000ea400080010ff */
[----:B--2---:R-:W-:Y:S05]  /*98e0*/  @!P0 BRA `(.L_x_154) ;  /* 0xfffffffc00f08947 */ /* 0x004fea000383ffff */
[----:B------:R-:W-:Y:S05]  /*98f0*/  BRA `(.L_x_155) ;  /* 0xffffff8c00747947 */ /* 0x000fea000383ffff */
.L_x_47:
[----:B-1----:R1:W2:Y:S02]  /*9900*/  SYNCS.PHASECHK.TRANS64.TRYWAIT P0, [R0+URZ+0xe0], R4 ;  /* 0x0000e004000075a7 */ /* 0x0022a400080011ff */
[----:B--2---:R-:W-:Y:S05]  /*9910*/  @!P0 NANOSLEEP.SYNCS 0x989680 ;  /* 0x009896800000895d */ /* 0x004fea0003900000 */
[----:B------:R-:W2:Y:S02]  /*9920*/  @!P0 SYNCS.PHASECHK.TRANS64 P0, [R0+URZ+0xe0], R4 ;  /* 0x0000e004000085a7 */ /* 0x000ea400080010ff */
[----:B--2---:R-:W-:Y:S05]  /*9930*/  @!P0 BRA `(.L_x_47) ;  /* 0xfffffffc00f08947 */ /* 0x004fea000383ffff */
[----:B------:R-:W-:Y:S05]  /*9940*/  BRA `(.L_x_156) ;  /* 0xffffff8c00d47947 */ /* 0x000fea000383ffff */
.L_x_48:
[----:B------:R-:W-:-:S07]  /*9950*/  MOV R0, UR5 ;  /* 0x0000000500007c02 */ /* 0x000fce0008000f00 */
.L_x_157:
[----:B-1----:R1:W2:Y:S02]  /*9960*/  SYNCS.PHASECHK.TRANS64.TRYWAIT P0, [R0+URZ+0x90], R5 ;  /* 0x00009005000075a7 */ /* 0x0022a400080011ff */
[----:B--2---:R-:W-:Y:S05]  /*9970*/  @!P0 NANOSLEEP.SYNCS 0x989680 ;  /* 0x009896800000895d */ /* 0x004fea0003900000 */
[----:B------:R-:W2:Y:S02]  /*9980*/  @!P0 SYNCS.PHASECHK.TRANS64 P0, [R0+URZ+0x90], R5 ;  /* 0x00009005000085a7 */ /* 0x000ea400080010ff */
[----:B--2---:R-:W-:Y:S05]  /*9990*/  @!P0 BRA `(.L_x_157) ;  /* 0xfffffffc00f08947 */ /* 0x004fea000383ffff */
[----:B------:R-:W-:Y:S05]  /*99a0*/  BRA `(.L_x_158) ;  /* 0xffffff8c00e47947 */ /* 0x000fea000383ffff */
.L_x_49:
[----:B-1----:R1:W2:Y:S02]  /*99b0*/  SYNCS.PHASECHK.TRANS64.TRYWAIT P1, [R0+URZ+0x80], R4 ;  /* 0x00008004000075a7 */ /* 0x0022a400080211ff */
[----:B--2---:R-:W-:Y:S05]  /*99c0*/  @!P1 NANOSLEEP.SYNCS 0x989680 ;  /* 0x009896800000995d */ /* 0x004fea0003900000 */
[----:B------:R-:W2:Y:S02]  /*99d0*/  @!P1 SYNCS.PHASECHK.TRANS64 P1, [R0+URZ+0x80], R4 ;  /* 0x00008004000095a7 */ /* 0x000ea400080210ff */
[----:B--2---:R-:W-:Y:S05]  /*99e0*/  @!P1 BRA `(.L_x_49) ;  /* 0xfffffffc00f09947 */ /* 0x004fea000383ffff */
[----:B------:R-:W-:Y:S05]  /*99f0*/  BRA `(.L_x_159) ;  /* 0xffffff9000147947 */ /* 0x000fea000383ffff */
.L_x_52:
[----:B------:R-:W-:-:S07]  /*9a00*/  MOV R0, UR5 ;  /* 0x0000000500007c02 */ /* 0x000fce0008000f00 */
.L_x_160:
[----:B-1----:R1:W2:Y:S02]  /*9a10*/  SYNCS.PHASECHK.TRANS64.TRYWAIT P0, [R0+URZ+0x90], R2 ;  /* 0x00009002000075a7 */ /* 0x0022a400080011ff */
[----:B--2---:R-:W-:Y:S05]  /*9a20*/  @!P0 NANOSLEEP.SYNCS 0x989680 ;  /* 0x009896800000895d */ /* 0x004fea0003900000 */
[----:B------:R-:W2:Y:S02]  /*9a30*/  @!P0 SYNCS.PHASECHK.TRANS64 P0, [R0+URZ+0x90], R2 ;  /* 0x00009002000085a7 */ /* 0x000ea400080010ff */
[----:B--2---:R-:W-:Y:S05]  /*9a40*/  @!P0 BRA `(.L_x_160) ;  /* 0xfffffffc00f08947 */ /* 0x004fea000383ffff */
[----:B------:R-:W-:Y:S05]  /*9a50*/  BRA `(.L_x_51) ;  /* 0xffffff9000687947 */ /* 0x000fea000383ffff */
.L_x_61:
[----:B-1----:R-:W-:-:S04]  /*9a60*/  MOV R4, UR6 ;  /* 0x0000000600047c02 */ /* 0x002fc80008000f00 */
[----:B------:R1:W2:Y:S03]  /*9a70*/  SYNCS.PHASECHK.TRANS64.TRYWAIT P0, [R4+URZ+0x8], R5 ;  /* 0x00000805040075a7 */ /* 0x0002a600080011ff */
[----:B--2---:R-:W-:Y:S05]  /*9a80*/  @!P0 NANOSLEEP.SYNCS 0x989680 ;  /* 0x009896800000895d */ /* 0x004fea0003900000 */
[----:B------:R-:W2:Y:S02]  /*9a90*/  @!P0 SYNCS.PHASECHK.TRANS64 P0, [R4+URZ+0x8], R5 ;  /* 0x00000805040085a7 */ /* 0x000ea400080010ff */
[----:B--2---:R-:W-:Y:S05]  /*9aa0*/  @!P0 BRA `(.L_x_61) ;  /* 0xfffffffc00ec8947 */ /* 0x004fea000383ffff */
[----:B------:R-:W-:Y:S05]  /*9ab0*/  BRA `(.L_x_60) ;  /* 0xffffff94001c7947 */ /* 0x000fea000383ffff */
.L_x_63:
[----:B------:R-:W-:Y:S01]  /*9ac0*/  BSSY B0, `(.L_x_161) ;  /* 0x0000006000007945 */ /* 0x000fe20003800000 */
[----:B------:R-:W-:-:S07]  /*9ad0*/  MOV R15, 0xffffffff ;  /* 0xffffffff000f7802 */ /* 0x000fce0000000f00 */
[----:B-1---5:R-:W-:Y:S05]  /*9ae0*/  WARPSYNC.COLLECTIVE R15, `(.L_x_162) ;  /* 0x000000000f0c7348 */ /* 0x022fea0003c00000 */
[----:B------:R-:W-:Y:S02]  /*9af0*/  ELECT P6, UR79, PT ;  /* 0x00000000004f782f */ /* 0x000fe400038c0000 */
[----:B------:R-:W-:Y:S01]  /*9b00*/  MOV R14, UR79 ;  /* 0x0000004f000e7c02 */ /* 0x000fe20008000f00 */
[----:B-1---5:R-:W-:Y:S10]  /*9b10*/  ENDCOLLECTIVE ;  /* 0x000000000000791b */ /* 0x022ff40003800000 */
.L_x_162:
[----:B------:R-:W-:Y:S05]  /*9b20*/  BSYNC B0 ;  /* 0x0000000000007941 */ /* 0x000fea0003800000 */
.L_x_161:
[----:B------:R-:W-:Y:S05]  /*9b30*/  BRA `(.L_x_163) ;  /* 0xffffff94004c7947 */ /* 0x000fea000383ffff */
.L_x_65:
[----:B-1----:R-:W-:-:S04]  /*9b40*/  MOV R2, UR6 ;  /* 0x0000000600027c02 */ /* 0x002fc80008000f00 */
[----:B------:R1:W2:Y:S03]  /*9b50*/  SYNCS.PHASECHK.TRANS64.TRYWAIT P0, [R2+URZ+0x8], R3 ;  /* 0x00000803020075a7 */ /* 0x0002a600080011ff */
[----:B--2---:R-:W-:Y:S05]  /*9b60*/  @!P0 NANOSLEEP.SYNCS 0x989680 ;  /* 0x009896800000895d */ /* 0x004fea0003900000 */
[----:B------:R-:W2:Y:S02]  /*9b70*/  @!P0 SYNCS.PHASECHK.TRANS64 P0, [R2+URZ+0x8], R3 ;  /* 0x00000803020085a7 */ /* 0x000ea400080010ff */
[----:B--2---:R-:W-:Y:S05]  /*9b80*/  @!P0 BRA `(.L_x_65) ;  /* 0xfffffffc00ec8947 */ /* 0x004fea000383ffff */
[----:B------:R-:W-:Y:S05]  /*9b90*/  BRA `(.L_x_64) ;  /* 0xffffff9400507947 */ /* 0x000fea000383ffff */
.L_x_66:
[----:B-1----:R1:W2:Y:S02]  /*9ba0*/  SYNCS.PHASECHK.TRANS64.TRYWAIT P0, [R0+URZ+0x80], R4 ;  /* 0x00008004000075a7 */ /* 0x0022a400080011ff */
[----:B--2---:R-:W-:Y:S05]  /*9bb0*/  @!P0 NANOSLEEP.SYNCS 0x989680 ;  /* 0x009896800000895d */ /* 0x004fea0003900000 */
[----:B------:R-:W2:Y:S02]  /*9bc0*/  @!P0 SYNCS.PHASECHK.TRANS64 P0, [R0+URZ+0x80], R4 ;  /* 0x00008004000085a7 */ /* 0x000ea400080010ff */
[----:B--2---:R-:W-:Y:S05]  /*9bd0*/  @!P0 BRA `(.L_x_66) ;  /* 0xfffffffc00f08947 */ /* 0x004fea000383ffff */
[----:B------:R-:W-:Y:S05]  /*9be0*/  BRA `(.L_x_164) ;  /* 0xffffff98003c7947 */ /* 0x000fea000383ffff */
.L_x_68:
[----:B------:R-:W-:-:S07]  /*9bf0*/  MOV R0, UR9 ;  /* 0x0000000900007c02 */ /* 0x000fce0008000f00 */
.L_x_165:
[----:B-1----:R1:W2:Y:S02]  /*9c00*/  SYNCS.PHASECHK.TRANS64.TRYWAIT P0, [R0+URZ+0xc0], R4 ;  /* 0x0000c004000075a7 */ /* 0x0022a400080011ff */
[----:B--2---:R-:W-:Y:S05]  /*9c10*/  @!P0 NANOSLEEP.SYNCS 0x989680 ;  /* 0x009896800000895d */ /* 0x004fea0003900000 */
[----:B------:R-:W2:Y:S02]  /*9c20*/  @!P0 SYNCS.PHASECHK.TRANS64 P0, [R0+URZ+0xc0], R4 ;  /* 0x0000c004000085a7 */ /* 0x000ea400080010ff */
[----:B--2---:R-:W-:Y:S05]  /*9c30*/  @!P0 BRA `(.L_x_165) ;  /* 0xfffffffc00f08947 */ /* 0x004fea000383ffff */
[----:B------:R-:W-:Y:S05]  /*9c40*/  BRA `(.L_x_166) ;  /* 0xffffff9800887947 */ /* 0x000fea000383ffff */
.L_x_71:
[----:B------:R-:W-:Y:S07]  /*9c50*/  MOV R0, UR8 ;  /* 0x0000000800007c02 */ /* 0x000fee0008000f00 */
.L_x_167:
[----:B-1----:R1:W2:Y:S02]  /*9c60*/  SYNCS.PHASECHK.TRANS64.TRYWAIT P0, [R0+URZ], R4 ;  /* 0x00000004000075a7 */ /* 0x0022a400080011ff */
[----:B--2---:R-:W-:Y:S05]  /*9c70*/  @!P0 NANOSLEEP.SYNCS 0x989680 ;  /* 0x009896800000895d */ /* 0x004fea0003900000 */
[----:B------:R-:W2:Y:S02]  /*9c80*/  @!P0 SYNCS.PHASECHK.TRANS64 P0, [R0+URZ], R4 ;  /* 0x00000004000085a7 */ /* 0x000ea400080010ff */
[----:B--2---:R-:W-:Y:S05]  /*9c90*/  @!P0 BRA `(.L_x_167) ;  /* 0xfffffffc00f08947 */ /* 0x004fea000383ffff */
[----:B------:R-:W-:Y:S05]  /*9ca0*/  BRA `(.L_x_70) ;  /* 0xffffff98009c7947 */ /* 0x000fea000383ffff */
.L_x_75:
[----:B-1----:R-:W-:-:S07]  /*9cb0*/  MOV R0, UR8 ;  /* 0x0000000800007c02 */ /* 0x002fce0008000f00 */
.L_x_168:
[----:B-1----:R1:W2:Y:S02]  /*9cc0*/  SYNCS.PHASECHK.TRANS64.TRYWAIT P0, [R0+URZ], R2 ;  /* 0x00000002000075a7 */ /* 0x0022a400080011ff */
[----:B--2---:R-:W-:Y:S05]  /*9cd0*/  @!P0 NANOSLEEP.SYNCS 0x989680 ;  /* 0x009896800000895d */ /* 0x004fea0003900000 */
[----:B------:R-:W2:Y:S02]  /*9ce0*/  @!P0 SYNCS.PHASECHK.TRANS64 P0, [R0+URZ], R2 ;  /* 0x00000002000085a7 */ /* 0x000ea400080010ff */
[----:B--2---:R-:W-:Y:S05]  /*9cf0*/  @!P0 BRA `(.L_x_168) ;  /* 0xfffffffc00f08947 */ /* 0x004fea000383ffff */
[----:B------:R-:W-:Y:S05]  /*9d00*/  BRA `(.L_x_169) ;  /* 0xffffff9c00907947 */ /* 0x000fea000383ffff */
.L_x_76:
[----:B------:R-:W-:-:S07]  /*9d10*/  MOV R0, UR8 ;  /* 0x0000000800007c02 */ /* 0x000fce0008000f00 */
.L_x_170:
[----:B-1----:R1:W2:Y:S02]  /*9d20*/  SYNCS.PHASECHK.TRANS64.TRYWAIT P0, [R0+URZ], R3 ;  /* 0x00000003000075a7 */ /* 0x0022a400080011ff */
[----:B--2---:R-:W-:Y:S05]  /*9d30*/  @!P0 NANOSLEEP.SYNCS 0x989680 ;  /* 0x009896800000895d */ /* 0x004fea0003900000 */
[----:B------:R-:W2:Y:S02]  /*9d40*/  @!P0 SYNCS.PHASECHK.TRANS64 P0, [R0+URZ], R3 ;  /* 0x00000003000085a7 */ /* 0x000ea400080010ff */
[----:B--2---:R-:W-:Y:S05]  /*9d50*/  @!P0 BRA `(.L_x_170) ;  /* 0xfffffffc00f08947 */ /* 0x004fea000383ffff */
[----:B------:R-:W-:Y:S05]  /*9d60*/  BRA `(.L_x_171) ;  /* 0xffffff9c009c7947 */ /* 0x000fea000383ffff */
.L_x_77:
[----:B------:R-:W-:-:S07]  /*9d70*/  MOV R0, UR8 ;  /* 0x0000000800007c02 */ /* 0x000fce0008000f00 */
.L_x_172:
[----:B-1----:R1:W2:Y:S02]  /*9d80*/  SYNCS.PHASECHK.TRANS64.TRYWAIT P0, [R0+URZ], R3 ;  /* 0x00000003000075a7 */ /* 0x0022a400080011ff */
[----:B--2---:R-:W-:Y:S05]  /*9d90*/  @!P0 NANOSLEEP.SYNCS 0x989680 ;  /* 0x009896800000895d */ /* 0x004fea0003900000 */
[----:B------:R-:W2:Y:S02]  /*9da0*/  @!P0 SYNCS.PHASECHK.TRANS64 P0, [R0+URZ], R3 ;  /* 0x00000003000085a7 */ /* 0x000ea400080010ff */
[----:B--2---:R-:W-:Y:S05]  /*9db0*/  @!P0 BRA `(.L_x_172) ;  /* 0xfffffffc00f08947 */ /* 0x004fea000383ffff */
[----:B------:R-:W-:Y:S05]  /*9dc0*/  BRA `(.L_x_173) ;  /* 0xffffff9c00a87947 */ /* 0x000fea000383ffff */
.L_x_80:
[----:B------:R-:W-:-:S07]  /*9dd0*/  MOV R0, UR7 ;  /* 0x0000000700007c02 */ /* 0x000fce0008000f00 */
.L_x_174:
[----:B-1----:R1:W2:Y:S02]  /*9de0*/  SYNCS.PHASECHK.TRANS64.TRYWAIT P1, [R0+URZ+0x100], R2 ;  /* 0x00010002000075a7 */ /* 0x0022a400080211ff */
[----:B--2---:R-:W-:Y:S05]  /*9df0*/  @!P1 NANOSLEEP.SYNCS 0x989680 ;  /* 0x009896800000995d */ /* 0x004fea0003900000 */
[----:B------:R-:W2:Y:S02]  /*9e00*/  @!P1 SYNCS.PHASECHK.TRANS64 P1, [R0+URZ+0x100], R2 ;  /* 0x00010002000095a7 */ /* 0x000ea400080210ff */
[----:B--2---:R-:W-:Y:S05]  /*9e10*/  @!P1 BRA `(.L_x_174) ;  /* 0xfffffffc00f09947 */ /* 0x004fea000383ffff */
[----:B------:R-:W-:Y:S05]  /*9e20*/  BRA `(.L_x_175) ;  /* 0xffffff9c00f47947 */ /* 0x000fea000383ffff */
.L_x_85:
[----:B--2---:R2:W4:Y:S02]  /*9e30*/  SYNCS.PHASECHK.TRANS64.TRYWAIT P0, [R0+URZ+0x80], R2 ;  /* 0x00008002000075a7 */ /* 0x00452400080011ff */
[----:B----4-:R-:W-:Y:S05]  /*9e40*/  @!P0 NANOSLEEP.SYNCS 0x989680 ;  /* 0x009896800000895d */ /* 0x010fea0003900000 */
[----:B------:R-:W4:Y:S02]  /*9e50*/  @!P0 SYNCS.PHASECHK.TRANS64 P0, [R0+URZ+0x80], R2 ;  /* 0x00008002000085a7 */ /* 0x000f2400080010ff */
[----:B----4-:R-:W-:Y:S05]  /*9e60*/  @!P0 BRA `(.L_x_85) ;  /* 0xfffffffc00f08947 */ /* 0x010fea000383ffff */
[----:B------:R-:W-:Y:S05]  /*9e70*/  BRA `(.L_x_176) ;  /* 0xffffffa400087947 */ /* 0x000fea000383ffff */
.L_x_88:
[----:B------:R-:W-:Y:S07]  /*9e80*/  MOV R0, UR7 ;  /* 0x0000000700007c02 */ /* 0x000fee0008000f00 */
.L_x_177:
[----:B--2---:R2:W4:Y:S02]  /*9e90*/  SYNCS.PHASECHK.TRANS64.TRYWAIT P0, [R0+URZ+0x78], R2 ;  /* 0x00007802000075a7 */ /* 0x00452400080011ff */
[----:B----4-:R-:W-:Y:S05]  /*9ea0*/  @!P0 NANOSLEEP.SYNCS 0x989680 ;  /* 0x009896800000895d */ /* 0x010fea0003900000 */
[----:B------:R-:W4:Y:S02]  /*9eb0*/  @!P0 SYNCS.PHASECHK.TRANS64 P0, [R0+URZ+0x78], R2 ;  /* 0x00007802000085a7 */ /* 0x000f2400080010ff */
[----:B----4-:R-:W-:Y:S05]  /*9ec0*/  @!P0 BRA `(.L_x_177) ;  /* 0xfffffffc00f08947 */ /* 0x010fea000383ffff */
[----:B------:R-:W-:Y:S05]  /*9ed0*/  BRA `(.L_x_87) ;  /* 0xffffffa400e87947 */ /* 0x000fea000383ffff */
.L_x_91:
[----:B------:R-:W-:Y:S07]  /*9ee0*/  MOV R0, UR7 ;  /* 0x0000000700007c02 */ /* 0x000fee0008000f00 */
.L_x_178:
[----:B-1----:R1:W2:Y:S02]  /*9ef0*/  SYNCS.PHASECHK.TRANS64.TRYWAIT P0, [R0+URZ+0x50], R14 ;  /* 0x0000500e000075a7 */ /* 0x0022a400080011ff */
[----:B--2---:R-:W-:Y:S05]  /*9f00*/  @!P0 NANOSLEEP.SYNCS 0x989680 ;  /* 0x009896800000895d */ /* 0x004fea0003900000 */
[----:B------:R-:W2:Y:S02]  /*9f10*/  @!P0 SYNCS.PHASECHK.TRANS64 P0, [R0+URZ+0x50], R14 ;  /* 0x0000500e000085a7 */ /* 0x000ea400080010ff */
[----:B--2---:R-:W-:Y:S05]  /*9f20*/  @!P0 BRA `(.L_x_178) ;  /* 0xfffffffc00f08947 */ /* 0x004fea000383ffff */
[----:B------:R-:W-:Y:S05]  /*9f30*/  BRA `(.L_x_179) ;  /* 0xffffffa800607947 */ /* 0x000fea000383ffff */
.L_x_92:
[----:B------:R-:W-:Y:S07]  /*9f40*/  MOV R0, UR7 ;  /* 0x0000000700007c02 */ /* 0x000fee0008000f00 */
.L_x_180:
[----:B-1----:R1:W2:Y:S02]  /*9f50*/  SYNCS.PHASECHK.TRANS64.TRYWAIT P0, [R0+URZ+0x58], R14 ;  /* 0x0000580e000075a7 */ /* 0x0022a400080011ff */
[----:B--2---:R-:W-:Y:S05]  /*9f60*/  @!P0 NANOSLEEP.SYNCS 0x989680 ;  /* 0x009896800000895d */ /* 0x004fea0003900000 */
[----:B------:R-:W2:Y:S02]  /*9f70*/  @!P0 SYNCS.PHASECHK.TRANS64 P0, [R0+URZ+0x58], R14 ;  /* 0x0000580e000085a7 */ /* 0x000ea400080010ff */
[----:B--2---:R-:W-:Y:S05]  /*9f80*/  @!P0 BRA `(.L_x_180) ;  /* 0xfffffffc00f08947 */ /* 0x004fea000383ffff */
[----:B------:R-:W-:Y:S05]  /*9f90*/  BRA `(.L_x_181) ;  /* 0xffffffa800b87947 */ /* 0x000fea000383ffff */
.L_x_93:
[----:B------:R-:W-:Y:S07]  /*9fa0*/  MOV R0, UR7 ;  /* 0x0000000700007c02 */ /* 0x000fee0008000f00 */
.L_x_182:
[----:B-1----:R1:W2:Y:S02]  /*9fb0*/  SYNCS.PHASECHK.TRANS64.TRYWAIT P0, [R0+URZ+0x60], R14 ;  /* 0x0000600e000075a7 */ /* 0x0022a400080011ff */
[----:B--2---:R-:W-:Y:S05]  /*9fc0*/  @!P0 NANOSLEEP.SYNCS 0x989680 ;  /* 0x009896800000895d */ /* 0x004fea0003900000 */
[----:B------:R-:W2:Y:S02]  /*9fd0*/  @!P0 SYNCS.PHASECHK.TRANS64 P0, [R0+URZ+0x60], R14 ;  /* 0x0000600e000085a7 */ /* 0x000ea400080010ff */
[----:B--2---:R-:W-:Y:S05]  /*9fe0*/  @!P0 BRA `(.L_x_182) ;  /* 0xfffffffc00f08947 */ /* 0x004fea000383ffff */
[----:B------:R-:W-:Y:S05]  /*9ff0*/  BRA `(.L_x_183) ;  /* 0xffffffac00147947 */ /* 0x000fea000383ffff */
.L_x_94:
[----:B------:R-:W-:Y:S07]  /*a000*/  MOV R0, UR7 ;  /* 0x0000000700007c02 */ /* 0x000fee0008000f00 */
.L_x_184:
[----:B-1----:R1:W2:Y:S02]  /*a010*/  SYNCS.PHASECHK.TRANS64.TRYWAIT P0, [R0+URZ+0x68], R14 ;  /* 0x0000680e000075a7 */ /* 0x0022a400080011ff */
[----:B--2---:R-:W-:Y:S05]  /*a020*/  @!P0 NANOSLEEP.SYNCS 0x989680 ;  /* 0x009896800000895d */ /* 0x004fea0003900000 */
[----:B------:R-:W2:Y:S02]  /*a030*/  @!P0 SYNCS.PHASECHK.TRANS64 P0, [R0+URZ+0x68], R14 ;  /* 0x0000680e000085a7 */ /* 0x000ea400080010ff */
[----:B--2---:R-:W-:Y:S05]  /*a040*/  @!P0 BRA `(.L_x_184) ;  /* 0xfffffffc00f08947 */ /* 0x004fea000383ffff */
[----:B------:R-:W-:Y:S05]  /*a050*/  BRA `(.L_x_185) ;  /* 0xffffffac00b47947 */ /* 0x000fea000383ffff */
.L_x_96:
[----:B------:R-:W-:-:S07]  /*a060*/  MOV R0, UR7 ;  /* 0x0000000700007c02 */ /* 0x000fce0008000f00 */
.L_x_186:
[----:B-1----:R1:W4:Y:S02]  /*a070*/  SYNCS.PHASECHK.TRANS64.TRYWAIT P0, [R0+URZ+0x50], R2 ;  /* 0x00005002000075a7 */ /* 0x00232400080011ff */
[----:B----4-:R-:W-:Y:S05]  /*a080*/  @!P0 NANOSLEEP.SYNCS 0x989680 ;  /* 0x009896800000895d */ /* 0x010fea0003900000 */
[----:B------:R-:W4:Y:S02]  /*a090*/  @!P0 SYNCS.PHASECHK.TRANS64 P0, [R0+URZ+0x50], R2 ;  /* 0x00005002000085a7 */ /* 0x000f2400080010ff */
[----:B----4-:R-:W-:Y:S05]  /*a0a0*/  @!P0 BRA `(.L_x_186) ;  /* 0xfffffffc00f08947 */ /* 0x010fea000383ffff */
[----:B------:R-:W-:Y:S05]  /*a0b0*/  BRA `(.L_x_187) ;  /* 0xffffffb0003c7947 */ /* 0x000fea000383ffff */
.L_x_97:
[----:B-1----:R-:W-:-:S07]  /*a0c0*/  MOV R0, UR7 ;  /* 0x0000000700007c02 */ /* 0x002fce0008000f00 */
.L_x_188:
[----:B-1----:R1:W4:Y:S02]  /*a0d0*/  SYNCS.PHASECHK.TRANS64.TRYWAIT P0, [R0+URZ+0x58], R2 ;  /* 0x00005802000075a7 */ /* 0x00232400080011ff */
[----:B----4-:R-:W-:Y:S05]  /*a0e0*/  @!P0 NANOSLEEP.SYNCS 0x989680 ;  /* 0x009896800000895d */ /* 0x010fea0003900000 */
[----:B------:R-:W4:Y:S02]  /*a0f0*/  @!P0 SYNCS.PHASECHK.TRANS64 P0, [R0+URZ+0x58], R2 ;  /* 0x00005802000085a7 */ /* 0x000f2400080010ff */
[----:B----4-:R-:W-:Y:S05]  /*a100*/  @!P0 BRA `(.L_x_188) ;  /* 0xfffffffc00f08947 */ /* 0x010fea000383ffff */
[----:B------:R-:W-:Y:S05]  /*a110*/  BRA `(.L_x_189) ;  /* 0xffffffb0002c7947 */ /* 0x000fea000383ffff */
.L_x_98:
[----:B-1----:R-:W-:-:S07]  /*a120*/  MOV R0, UR7 ;  /* 0x0000000700007c02 */ /* 0x002fce0008000f00 */
.L_x_190:
[----:B-1----:R1:W4:Y:S02]  /*a130*/  SYNCS.PHASECHK.TRANS64.TRYWAIT P0, [R0+URZ+0x60], R2 ;  /* 0x00006002000075a7 */ /* 0x00232400080011ff */
[----:B----4-:R-:W-:Y:S05]  /*a140*/  @!P0 NANOSLEEP.SYNCS 0x989680 ;  /* 0x009896800000895d */ /* 0x010fea0003900000 */
[----:B------:R-:W4:Y:S02]  /*a150*/  @!P0 SYNCS.PHASECHK.TRANS64 P0, [R0+URZ+0x60], R2 ;  /* 0x00006002000085a7 */ /* 0x000f2400080010ff */
[----:B----4-:R-:W-:Y:S05]  /*a160*/  @!P0 BRA `(.L_x_190) ;  /* 0xfffffffc00f08947 */ /* 0x010fea000383ffff */
[----:B------:R-:W-:Y:S05]  /*a170*/  BRA `(.L_x_191) ;  /* 0xffffffb0001c7947 */ /* 0x000fea000383ffff */
.L_x_100:
[----:B--2---:R2:W3:Y:S02]  /*a180*/  SYNCS.PHASECHK.TRANS64.TRYWAIT P0, [R0+URZ+0x80], R2 ;  /* 0x00008002000075a7 */ /* 0x0044e400080011ff */
[----:B---3--:R-:W-:Y:S05]  /*a190*/  @!P0 NANOSLEEP.SYNCS 0x989680 ;  /* 0x009896800000895d */ /* 0x008fea0003900000 */
[----:B------:R-:W3:Y:S02]  /*a1a0*/  @!P0 SYNCS.PHASECHK.TRANS64 P0, [R0+URZ+0x80], R2 ;  /* 0x00008002000085a7 */ /* 0x000ee400080010ff */
[----:B---3--:R-:W-:Y:S05]  /*a1b0*/  @!P0 BRA `(.L_x_100) ;  /* 0xfffffffc00f08947 */ /* 0x008fea000383ffff */
[----:B------:R-:W-:Y:S05]  /*a1c0*/  BRA `(.L_x_192) ;  /* 0xffffffb000f87947 */ /* 0x000fea000383ffff */
.L_x_111:
[----:B-1----:R-:W-:Y:S04]  /*a1d0*/  MOV R2, UR48 ;  /* 0x0000003000027c02 */ /* 0x002fe80008000f00 */
[----:B------:R1:W3:Y:S03]  /*a1e0*/  SYNCS.PHASECHK.TRANS64.TRYWAIT P1, [R2+URZ+0x30], R3 ;  /* 0x00003003020075a7 */ /* 0x0002e600080211ff */
[----:B---3--:R-:W-:Y:S05]  /*a1f0*/  @!P1 NANOSLEEP.SYNCS 0x989680 ;  /* 0x009896800000995d */ /* 0x008fea0003900000 */
[----:B------:R-:W3:Y:S02]  /*a200*/  @!P1 SYNCS.PHASECHK.TRANS64 P1, [R2+URZ+0x30], R3 ;  /* 0x00003003020095a7 */ /* 0x000ee400080210ff */
[----:B---3--:R-:W-:Y:S05]  /*a210*/  @!P1 BRA `(.L_x_111) ;  /* 0xfffffffc00ec9947 */ /* 0x008fea000383ffff */
[----:B------:R-:W-:Y:S05]  /*a220*/  BRA `(.L_x_110) ;  /* 0xffffffc000047947 */ /* 0x000fea000383ffff */
.L_x_113:
[----:B-1----:R1:W4:Y:S02]  /*a230*/  SYNCS.PHASECHK.TRANS64.TRYWAIT P0, [R112+URZ+0xa0], R0 ;  /* 0x0000a000700075a7 */ /* 0x00232400080011ff */
[----:B----4-:R-:W-:Y:S05]  /*a240*/  @!P0 NANOSLEEP.SYNCS 0x989680 ;  /* 0x009896800000895d */ /* 0x010fea0003900000 */
[----:B------:R-:W4:Y:S02]  /*a250*/  @!P0 SYNCS.PHASECHK.TRANS64 P0, [R112+URZ+0xa0], R0 ;  /* 0x0000a000700085a7 */ /* 0x000f2400080010ff */
[----:B----4-:R-:W-:Y:S05]  /*a260*/  @!P0 BRA `(.L_x_113) ;  /* 0xfffffffc00f08947 */ /* 0x010fea000383ffff */
[----:B------:R-:W-:Y:S05]  /*a270*/  BRA `(.L_x_112) ;  /* 0xffffffc0002c7947 */ /* 0x000fea000383ffff */
.L_x_122:
[----:B--2---:R2:W4:Y:S02]  /*a280*/  SYNCS.PHASECHK.TRANS64.TRYWAIT P0, [R2+URZ+0x30], R0 ;  /* 0x00003000020075a7 */ /* 0x00452400080011ff */
[----:B----4-:R-:W-:Y:S05]  /*a290*/  @!P0 NANOSLEEP.SYNCS 0x989680 ;  /* 0x009896800000895d */ /* 0x010fea0003900000 */
[----:B------:R-:W4:Y:S02]  /*a2a0*/  @!P0 SYNCS.PHASECHK.TRANS64 P0, [R2+URZ+0x30], R0 ;  /* 0x00003000020085a7 */ /* 0x000f2400080010ff */
[----:B----4-:R-:W-:Y:S05]  /*a2b0*/  @!P0 BRA `(.L_x_122) ;  /* 0xfffffffc00f08947 */ /* 0x010fea000383ffff */
[----:B------:R-:W-:Y:S05]  /*a2c0*/  BRA `(.L_x_121) ;  /* 0xffffffcc00187947 */ /* 0x000fea000383ffff */
.L_x_130:
[----:B--2---:R2:W4:Y:S02]  /*a2d0*/  SYNCS.PHASECHK.TRANS64.TRYWAIT P0, [R0+URZ+0x30], R6 ;  /* 0x00003006000075a7 */ /* 0x00452400080011ff */
[----:B----4-:R-:W-:Y:S05]  /*a2e0*/  @!P0 NANOSLEEP.SYNCS 0x989680 ;  /* 0x009896800000895d */ /* 0x010fea0003900000 */
[----:B------:R-:W4:Y:S02]  /*a2f0*/  @!P0 SYNCS.PHASECHK.TRANS64 P0, [R0+URZ+0x30], R6 ;  /* 0x00003006000085a7 */ /* 0x000f2400080010ff */
[----:B----4-:R-:W-:Y:S05]  /*a300*/  @!P0 BRA `(.L_x_130) ;  /* 0xfffffffc00f08947 */ /* 0x010fea000383ffff */
[----:B------:R-:W-:Y:S05]  /*a310*/  BRA `(.L_x_129) ;  /* 0xffffffd8002c7947 */ /* 0x000fea000383ffff */
.L_x_138:
[----:B--2---:R2:W4:Y:S02]  /*a320*/  SYNCS.PHASECHK.TRANS64.TRYWAIT P0, [R0+URZ+0x30], R5 ;  /* 0x00003005000075a7 */ /* 0x00452400080011ff */
[----:B----4-:R-:W-:Y:S05]  /*a330*/  @!P0 NANOSLEEP.SYNCS 0x989680 ;  /* 0x009896800000895d */ /* 0x010fea0003900000 */
[----:B------:R-:W4:Y:S02]  /*a340*/  @!P0 SYNCS.PHASECHK.TRANS64 P0, [R0+URZ+0x30], R5 ;  /* 0x00003005000085a7 */ /* 0x000f2400080010ff */
[----:B----4-:R-:W-:Y:S05]  /*a350*/  @!P0 BRA `(.L_x_138) ;  /* 0xfffffffc00f08947 */ /* 0x010fea000383ffff */
[----:B------:R-:W-:Y:S05]  /*a360*/  BRA `(.L_x_137) ;  /* 0xffffffe400407947 */ /* 0x000fea000383ffff */
        .weak           $__internal_0_$__cuda_sm10x_tcgen05_guardrail_trap_col_being_dealloced_not_returned_by_alloc
        .type           $__internal_0_$__cuda_sm10x_tcgen05_guardrail_trap_col_being_dealloced_not_returned_by_alloc,@function
        .size           $__internal_0_$__cuda_sm10x_tcgen05_guardrail_trap_col_being_dealloced_not_returned_by_alloc,($__internal_1_$__cuda_sm10x_tcgen05_guardrail_trap_phase_invalid_during_alloc - $__internal_0_$__cuda_sm10x_tcgen05_guardrail_trap_col_being_dealloced_not_returned_by_alloc)
$__internal_0_$__cuda_sm10x_tcgen05_guardrail_trap_col_being_dealloced_not_returned_by_alloc:
[----:B------:R-:W-:Y:S05]  /*a370*/  BPT.TRAP 0x1 ;  /* 0x000000040000795c */ /* 0x000fea0000300000 */
[----:B------:R-:W-:-:S04]  /*a380*/  HFMA2 R3, -RZ, RZ, 0, 0 ;  /* 0x00000000ff037431 */ /* 0x000fc800000001ff */
[----:B------:R-:W-:Y:S05]  /*a390*/  RET.REL.NODEC R2 `(_ZN7cutlass13device_kernelINS_4gemm6kernel13GemmUniversalIN4cute5tupleIJiiiiEEENS1_10collective13CollectiveMmaINS1_35MainloopSm100TmaUmmaWarpSpecializedILi3ELi2ELi4ENS5_IJNS4_1CILi2EEENSA_ILi1EEESC_EEEEENS5_IJNSA_ILi128EEENSA_ILi256EEENSA_ILi64EEEEEENS_10bfloat16_tENS5_IJlSC_lEEESJ_SK_NS4_8TiledMMAINS4_8MMA_AtomIJNS4_26SM100_MMA_F16BF16_2x1SM_SSISJ_SJ_fLi128ELi256ELNS4_4UMMA5MajorE0ELSP_0ELNSO_7ScaleInE0ELSQ_0EEEEEENS4_6LayoutINS5_IJSC_SC_SC_EEENS5_IJNSA_ILi0EEESV_SV_EEEEENS5_IJNS4_10UnderscoreESY_SY_EEEEENS4_18SM100_TMA_2SM_LOADENS4_14ComposedLayoutINS4_7SwizzleILi3ELi4ELi3EEENS4_18smem_ptr_flag_bitsILi16EEENST_INS5_IJNSA_ILi8EEESH_EEENS5_IJSH_SC_EEEEEEEvNS4_8identityES11_S1B_vS1C_EENS_8epilogue10collective18CollectiveEpilogueINS1E_23Sm100TmaWarpSpecializedILi4ELi2ELi32ELb1ELb0EEEJNS5_IJSH_SG_SH_EEENS5_IJNST_ISH_SC_EENST_INS5_IJNSA_ILi32EEESB_EEENS5_IJSC_SF_EEEEEEEESJ_SK_SJ_SK_NS1E_6fusion15FusionCallbacksIS1I_NS1Q_17LinearCombinationISJ_fSJ_fLNS_15FloatRoundStyleE2EEES1J_S1P_JEEENS4_5SM1004TMEM4LOAD26SM100_TMEM_LOAD_32dp32b32xENS4_13SM90_TMA_LOADENS12_INS13_ILi2ELi4ELi3EEES16_NST_INS5_IJS17_S1L_EEENS5_IJS1L_SC_EEEEEEENS4_39AutoVectorizingCopyWithAssumedAlignmentILi128EEENS4_14SM90_TMA_STOREES25_S27_S27_EEEvvEEEEvNT_6ParamsE) ;  /* 0xffffff5c02187950 */ /* 0x000fea0003c3ffff */
        .weak           $__internal_1_$__cuda_sm10x_tcgen05_guardrail_trap_phase_invalid_during_alloc
        .type           $__internal_1_$__cuda_sm10x_tcgen05_guardrail_trap_phase_invalid_during_alloc,@function
        .size           $__internal_1_$__cuda_sm10x_tcgen05_guardrail_trap_phase_invalid_during_alloc,($__internal_2_$__cuda_sm10x_tcgen05_guardrail_trap_unallocated_columns_being_dealloced - $__internal_1_$__cuda_sm10x_tcgen05_guardrail_trap_phase_invalid_during_alloc)
$__internal_1_$__cuda_sm10x_tcgen05_guardrail_trap_phase_invalid_during_alloc:
[----:B------:R-:W-:Y:S05]  /*a3a0*/  BPT.TRAP 0x1 ;  /* 0x000000040000795c */ /* 0x000fea0000300000 */
[----:B------:R-:W-:-:S04]  /*a3b0*/  MOV R3, 0x0 ;  /* 0x0000000000037802 */ /* 0x000fc80000000f00 */
[----:B------:R-:W-:Y:S05]  /*a3c0*/  RET.REL.NODEC R2 `(_ZN7cutlass13device_kernelINS_4gemm6kernel13GemmUniversalIN4cute5tupleIJiiiiEEENS1_10collective13CollectiveMmaINS1_35MainloopSm100TmaUmmaWarpSpecializedILi3ELi2ELi4ENS5_IJNS4_1CILi2EEENSA_ILi1EEESC_EEEEENS5_IJNSA_ILi128EEENSA_ILi256EEENSA_ILi64EEEEEENS_10bfloat16_tENS5_IJlSC_lEEESJ_SK_NS4_8TiledMMAINS4_8MMA_AtomIJNS4_26SM100_MMA_F16BF16_2x1SM_SSISJ_SJ_fLi128ELi256ELNS4_4UMMA5MajorE0ELSP_0ELNSO_7ScaleInE0ELSQ_0EEEEEENS4_6LayoutINS5_IJSC_SC_SC_EEENS5_IJNSA_ILi0EEESV_SV_EEEEENS5_IJNS4_10UnderscoreESY_SY_EEEEENS4_18SM100_TMA_2SM_LOADENS4_14ComposedLayoutINS4_7SwizzleILi3ELi4ELi3EEENS4_18smem_ptr_flag_bitsILi16EEENST_INS5_IJNSA_ILi8EEESH_EEENS5_IJSH_SC_EEEEEEEvNS4_8identityES11_S1B_vS1C_EENS_8epilogue10collective18CollectiveEpilogueINS1E_23Sm100TmaWarpSpecializedILi4ELi2ELi32ELb1ELb0EEEJNS5_IJSH_SG_SH_EEENS5_IJNST_ISH_SC_EENST_INS5_IJNSA_ILi32EEESB_EEENS5_IJSC_SF_EEEEEEEESJ_SK_SJ_SK_NS1E_6fusion15FusionCallbacksIS1I_NS1Q_17LinearCombinationISJ_fSJ_fLNS_15FloatRoundStyleE2EEES1J_S1P_JEEENS4_5SM1004TMEM4LOAD26SM100_TMEM_LOAD_32dp32b32xENS4_13SM90_TMA_LOADENS12_INS13_ILi2ELi4ELi3EEES16_NST_INS5_IJS17_S1L_EEENS5_IJS1L_SC_EEEEEEENS4_39AutoVectorizingCopyWithAssumedAlignmentILi128EEENS4_14SM90_TMA_STOREES25_S27_S27_EEEvvEEEEvNT_6ParamsE) ;  /* 0xffffff5c020c7950 */ /* 0x000fea0003c3ffff */
        .weak           $__internal_2_$__cuda_sm10x_tcgen05_guardrail_trap_unallocated_columns_being_dealloced
        .type           $__internal_2_$__cuda_sm10x_tcgen05_guardrail_trap_unallocated_columns_being_dealloced,@function
        .size           $__internal_2_$__cuda_sm10x_tcgen05_guardrail_trap_unallocated_columns_being_dealloced,(.L_x_194 - $__internal_2_$__cuda_sm10x_tcgen05_guardrail_trap_unallocated_columns_being_dealloced)
$__internal_2_$__cuda_sm10x_tcgen05_guardrail_trap_unallocated_columns_being_dealloced:
[----:B------:R-:W-:Y:S05]  /*a3d0*/  BPT.TRAP 0x1 ;  /* 0x000000040000795c */ /* 0x000fea0000300000 */
[----:B------:R-:W-:-:S04]  /*a3e0*/  HFMA2 R3, -RZ, RZ, 0, 0 ;  /* 0x00000000ff037431 */ /* 0x000fc800000001ff */
[----:B------:R-:W-:Y:S05]  /*a3f0*/  RET.REL.NODEC R2 `(_ZN7cutlass13device_kernelINS_4gemm6kernel13GemmUniversalIN4cute5tupleIJiiiiEEENS1_10collective13CollectiveMmaINS1_35MainloopSm100TmaUmmaWarpSpecializedILi3ELi2ELi4ENS5_IJNS4_1CILi2EEENSA_ILi1EEESC_EEEEENS5_IJNSA_ILi128EEENSA_ILi256EEENSA_ILi64EEEEEENS_10bfloat16_tENS5_IJlSC_lEEESJ_SK_NS4_8TiledMMAINS4_8MMA_AtomIJNS4_26SM100_MMA_F16BF16_2x1SM_SSISJ_SJ_fLi128ELi256ELNS4_4UMMA5MajorE0ELSP_0ELNSO_7ScaleInE0ELSQ_0EEEEEENS4_6LayoutINS5_IJSC_SC_SC_EEENS5_IJNSA_ILi0EEESV_SV_EEEEENS5_IJNS4_10UnderscoreESY_SY_EEEEENS4_18SM100_TMA_2SM_LOADENS4_14ComposedLayoutINS4_7SwizzleILi3ELi4ELi3EEENS4_18smem_ptr_flag_bitsILi16EEENST_INS5_IJNSA_ILi8EEESH_EEENS5_IJSH_SC_EEEEEEEvNS4_8identityES11_S1B_vS1C_EENS_8epilogue10collective18CollectiveEpilogueINS1E_23Sm100TmaWarpSpecializedILi4ELi2ELi32ELb1ELb0EEEJNS5_IJSH_SG_SH_EEENS5_IJNST_ISH_SC_EENST_INS5_IJNSA_ILi32EEESB_EEENS5_IJSC_SF_EEEEEEEESJ_SK_SJ_SK_NS1E_6fusion15FusionCallbacksIS1I_NS1Q_17LinearCombinationISJ_fSJ_fLNS_15FloatRoundStyleE2EEES1J_S1P_JEEENS4_5SM1004TMEM4LOAD26SM100_TMEM_LOAD_32dp32b32xENS4_13SM90_TMA_LOADENS12_INS13_ILi2ELi4ELi3EEES16_NST_INS5_IJS17_S1L_EEENS5_IJS1L_SC_EEEEEEENS4_39AutoVectorizingCopyWithAssumedAlignmentILi128EEENS4_14SM90_TMA_STOREES25_S27_S27_EEEvvEEEEvNT_6ParamsE) ;  /* 0xffffff5c02007950 */ /* 0x000fea0003c3ffff */
.L_x_193:
[----:B------:R-:W-:-:S00]  /*a400*/  BRA `(.L_x_193) ;  /* 0xfffffffc00fc7947 */ /* 0x000fc0000383ffff */
[----:B------:R-:W-:-:S00]  /*a410*/  NOP ;  /* 0x0000000000007918 */ /* 0x000fc00000000000 */
        /* <DEDUP_REMOVED lines=14> */
.L_x_194:


//--------------------- .nv.global.init           --------------------------
	.section	.nv.global.init,"aw",@progbits
.nv.global.init:
	.type		$str$27,@object
	.size		$str$27,($str$28 - $str$27)
$str$27:
        /*0000*/ 	.byte	0x28, 0x61, 0x64, 0x64, 0x72, 0x65, 0x73, 0x73, 0x20, 0x26, 0x20, 0x6d, 0x61, 0x73, 0x6b, 0x29
        /*0010*/ 	.byte	0x20, 0x3d, 0x3d, 0x20, 0x30, 0x00
	.type		$str$28,@object
	.size		$str$28,($str$26 - $str$28)
$str$28:
        /*0016*/ 	.byte	0x2f, 0x74, 0x6d, 0x70, 0x2f, 0x63, 0x75, 0x74, 0x6c, 0x61, 0x73, 0x73, 0x5f, 0x73, 0x77, 0x65
        /*0026*/ 	.byte	0x65, 0x70, 0x5f, 0x73, 0x72, 0x63, 0x2f, 0x69, 0x6e, 0x63, 0x6c, 0x75, 0x64, 0x65, 0x2f, 0x63
        /*0036*/ 	.byte	0x75, 0x74, 0x65, 0x2f, 0x70, 0x6f, 0x69, 0x6e, 0x74, 0x65, 0x72, 0x5f, 0x66, 0x6c, 0x61, 0x67
        /*0046*/ 	.byte	0x67, 0x65, 0x64, 0x2e, 0x68, 0x70, 0x70, 0x00
	.type		$str$26,@object
	.size		$str$26,($str$25 - $str$26)
$str$26:
        /*004e*/ 	.byte	0x2f, 0x74, 0x6d, 0x70, 0x2f, 0x63, 0x75, 0x74, 0x6c, 0x61, 0x73, 0x73, 0x5f, 0x73, 0x77, 0x65
        /*005e*/ 	.byte	0x65, 0x70, 0x5f, 0x73, 0x72, 0x63, 0x2f, 0x69, 0x6e, 0x63, 0x6c, 0x75, 0x64, 0x65, 0x2f, 0x63
        /*006e*/ 	.byte	0x75, 0x74, 0x65, 0x2f, 0x61, 0x74, 0x6f, 0x6d, 0x2f, 0x63, 0x6f, 0x70, 0x79, 0x5f, 0x74, 0x72
        /*007e*/ 	.byte	0x61, 0x69, 0x74, 0x73, 0x5f, 0x73, 0x6d, 0x31, 0x30, 0x30, 0x2e, 0x68, 0x70, 0x70, 0x00
	.type		$str$25,@object
	.size		$str$25,(__unnamed_1 - $str$25)
$str$25:
        /*008d*/ 	.byte	0x28, 0x28, 0x75, 0x69, 0x6e, 0x74, 0x33, 0x32, 0x5f, 0x74, 0x28, 0x74, 0x68, 0x72, 0x65, 0x61
        /*009d*/ 	.byte	0x64, 0x49, 0x64, 0x78, 0x2e, 0x78, 0x29, 0x20, 0x2f, 0x20, 0x33, 0x32, 0x29, 0x20, 0x25, 0x20
        /*00ad*/ 	.byte	0x34, 0x29, 0x20, 0x3d, 0x3d, 0x20, 0x28, 0x28, 0x28, 0x74, 0x6d, 0x65, 0x6d, 0x5f, 0x61, 0x64
        /*00bd*/ 	.byte	0x64, 0x72, 0x20, 0x3e, 0x3e, 0x20, 0x31, 0x36, 0x29, 0x20, 0x2f, 0x20, 0x33, 0x32, 0x29, 0x20
        /*00cd*/ 	.byte	0x25, 0x20, 0x34, 0x29, 0x00
	.type		__unnamed_1,@object
	.size		__unnamed_1,(__unnamed_2 - __unnamed_1)
__unnamed_1:
        /*00d2*/ 	.byte	0x61, 0x75, 0x74, 0x6f, 0x20, 0x63, 0x75, 0x74, 0x65, 0x3a, 0x3a, 0x61, 0x73, 0x5f, 0x70, 0x6f
        /* <DEDUP_REMOVED lines=24> */
        /*0262*/ 	.byte	0x43, 0x3c, 0x34, 0x30, 0x39, 0x36, 0x3e, 0x3e, 0x3e, 0x3e, 0x5d, 0x00
	.type		__unnamed_2,@object
	.size		__unnamed_2,(.L_2 - __unnamed_2)
__unnamed_2:
        /* <DEDUP_REMOVED lines=42> */
        /*050e*/ 	.byte	0x3e, 0x3e, 0x5d, 0x00
.L_2:


//--------------------- .nv.shared._ZN7cutlass13device_kernelINS_4gemm6kernel13GemmUniversalIN4cute5tupleIJiiiiEEENS1_10collective13CollectiveMmaINS1_35MainloopSm100TmaUmmaWarpSpecializedILi3ELi2ELi4ENS5_IJNS4_1CILi2EEENSA_ILi1EEESC_EEEEENS5_IJNSA_ILi128EEENSA_ILi256EEENSA_ILi64EEEEEENS_10bfloat16_tENS5_IJlSC_lEEESJ_SK_NS4_8TiledMMAINS4_8MMA_AtomIJNS4_26SM100_MMA_F16BF16_2x1SM_SSISJ_SJ_fLi128ELi256ELNS4_4UMMA5MajorE0ELSP_0ELNSO_7ScaleInE0ELSQ_0EEEEEENS4_6LayoutINS5_IJSC_SC_SC_EEENS5_IJNSA_ILi0EEESV_SV_EEEEENS5_IJNS4_10UnderscoreESY_SY_EEEEENS4_18SM100_TMA_2SM_LOADENS4_14ComposedLayoutINS4_7SwizzleILi3ELi4ELi3EEENS4_18smem_ptr_flag_bitsILi16EEENST_INS5_IJNSA_ILi8EEESH_EEENS5_IJSH_SC_EEEEEEEvNS4_8identityES11_S1B_vS1C_EENS_8epilogue10collective18CollectiveEpilogueINS1E_23Sm100TmaWarpSpecializedILi4ELi2ELi32ELb1ELb0EEEJNS5_IJSH_SG_SH_EEENS5_IJNST_ISH_SC_EENST_INS5_IJNSA_ILi32EEESB_EEENS5_IJSC_SF_EEEEEEEESJ_SK_SJ_SK_NS1E_6fusion15FusionCallbacksIS1I_NS1Q_17LinearCombinationISJ_fSJ_fLNS_15FloatRoundStyleE2EEES1J_S1P_JEEENS4_5SM1004TMEM4LOAD26SM100_TMEM_LOAD_32dp32b32xENS4_13SM90_TMA_LOADENS12_INS13_ILi2ELi4ELi3EEES16_NST_INS5_IJS17_S1L_EEENS5_IJS1L_SC_EEEEEEENS4_39AutoVectorizingCopyWithAssumedAlignmentILi128EEENS4_14SM90_TMA_STOREES25_S27_S27_EEEvvEEEEvNT_6ParamsE --------------------------
	.section	.nv.shared._ZN7cutlass13device_kernelINS_4gemm6kernel13GemmUniversalIN4cute5tupleIJiiiiEEENS1_10collective13CollectiveMmaINS1_35MainloopSm100TmaUmmaWarpSpecializedILi3ELi2ELi4ENS5_IJNS4_1CILi2EEENSA_ILi1EEESC_EEEEENS5_IJNSA_ILi128EEENSA_ILi256EEENSA_ILi64EEEEEENS_10bfloat16_tENS5_IJlSC_lEEESJ_SK_NS4_8TiledMMAINS4_8MMA_AtomIJNS4_26SM100_MMA_F16BF16_2x1SM_SSISJ_SJ_fLi128ELi256ELNS4_4UMMA5MajorE0ELSP_0ELNSO_7ScaleInE0ELSQ_0EEEEEENS4_6LayoutINS5_IJSC_SC_SC_EEENS5_IJNSA_ILi0EEESV_SV_EEEEENS5_IJNS4_10UnderscoreESY_SY_EEEEENS4_18SM100_TMA_2SM_LOADENS4_14ComposedLayoutINS4_7SwizzleILi3ELi4ELi3EEENS4_18smem_ptr_flag_bitsILi16EEENST_INS5_IJNSA_ILi8EEESH_EEENS5_IJSH_SC_EEEEEEEvNS4_8identityES11_S1B_vS1C_EENS_8epilogue10collective18CollectiveEpilogueINS1E_23Sm100TmaWarpSpecializedILi4ELi2ELi32ELb1ELb0EEEJNS5_IJSH_SG_SH_EEENS5_IJNST_ISH_SC_EENST_INS5_IJNSA_ILi32EEESB_EEENS5_IJSC_SF_EEEEEEEESJ_SK_SJ_SK_NS1E_6fusion15FusionCallbacksIS1I_NS1Q_17LinearCombinationISJ_fSJ_fLNS_15FloatRoundStyleE2EEES1J_S1P_JEEENS4_5SM1004TMEM4LOAD26SM100_TMEM_LOAD_32dp32b32xENS4_13SM90_TMA_LOADENS12_INS13_ILi2ELi4ELi3EEES16_NST_INS5_IJS17_S1L_EEENS5_IJS1L_SC_EEEEEEENS4_39AutoVectorizingCopyWithAssumedAlignmentILi128EEENS4_14SM90_TMA_STOREES25_S27_S27_EEEvvEEEEvNT_6ParamsE,"aw",@nobits
	.sectionflags	@""
	.align	16
	.zero		1024


//--------------------- .nv.shared.reserved.0     --------------------------
	.section	.nv.shared.reserved.0,"aw",@nobits
	.weak		__nv_reservedSMEM_offset_0_alias
	.size		__nv_reservedSMEM_offset_0_alias, 0, 64
	.other		__nv_reservedSMEM_offset_0_alias,@"STO_CUDA_RESERVED_SHARED STV_DEFAULT"
__nv_reservedSMEM_offset_0_alias:
	.zero		0
.nv.shared.reserved.0:
	.zero		64
	.weak		__nv_reservedSMEM_tcgen05_partition
	.type		__nv_reservedSMEM_tcgen05_partition,@object
	.size		__nv_reservedSMEM_tcgen05_partition,(.L_0 - __nv_reservedSMEM_tcgen05_partition)
__nv_reservedSMEM_tcgen05_partition:
	.zero		32
.L_0:


//--------------------- .nv.global                --------------------------
	.section	.nv.global,"aw",@nobits
.nv.global:
	.type		_ZN39_INTERNAL_6bd10fbd_4_k_cu_279d4ebc_84294cute1_E,@object
	.size		_ZN39_INTERNAL_6bd10fbd_4_k_cu_279d4ebc_84294cute1_E,(_ZN39_INTERNAL_6bd10fbd_4_k_cu_279d4ebc_84294cuda3std3__45__cpo6cbeginE - _ZN39_INTERNAL_6bd10fbd_4_k_cu_279d4ebc_84294cute1_E)
_ZN39_INTERNAL_6bd10fbd_4_k_cu_279d4ebc_84294cute1_E:
	.zero		1
	.type		_ZN39_INTERNAL_6bd10fbd_4_k_cu_279d4ebc_84294cuda3std3__45__cpo6cbeginE,@object
	.size		_ZN39_INTERNAL_6bd10fbd_4_k_cu_279d4ebc_84294cuda3std3__45__cpo6cbeginE,(_ZN39_INTERNAL_6bd10fbd_4_k_cu_279d4ebc_84294cuda3std3__48in_placeE - _ZN39_INTERNAL_6bd10fbd_4_k_cu_279d4ebc_84294cuda3std3__45__cpo6cbeginE)
_ZN39_INTERNAL_6bd10fbd_4_k_cu_279d4ebc_84294cuda3std3__45__cpo6cbeginE:
	.zero		1
	.type		_ZN39_INTERNAL_6bd10fbd_4_k_cu_279d4ebc_84294cuda3std3__48in_placeE,@object
	.size		_ZN39_INTERNAL_6bd10fbd_4_k_cu_279d4ebc_84294cuda3std3__48in_placeE,(_ZN39_INTERNAL_6bd10fbd_4_k_cu_279d4ebc_84294cuda3std6ranges3__45__cpo9iter_moveE - _ZN39_INTERNAL_6bd10fbd_4_k_cu_279d4ebc_84294cuda3std3__48in_placeE)
_ZN39_INTERNAL_6bd10fbd_4_k_cu_279d4ebc_84294cuda3std3__48in_placeE:
	.zero		1
	.type		_ZN39_INTERNAL_6bd10fbd_4_k_cu_279d4ebc_84294cuda3std6ranges3__45__cpo9iter_moveE,@object
	.size		_ZN39_INTERNAL_6bd10fbd_4_k_cu_279d4ebc_84294cuda3std6ranges3__45__cpo9iter_moveE,(_ZN39_INTERNAL_6bd10fbd_4_k_cu_279d4ebc_84294cuda3std3__45__cpo5beginE - _ZN39_INTERNAL_6bd10fbd_4_k_cu_279d4ebc_84294cuda3std6ranges3__45__cpo9iter_moveE)
_ZN39_INTERNAL_6bd10fbd_4_k_cu_279d4ebc_84294cuda3std6ranges3__45__cpo9iter_moveE:
	.zero		1
	.type		_ZN39_INTERNAL_6bd10fbd_4_k_cu_279d4ebc_84294cuda3std3__45__cpo5beginE,@object
	.size		_ZN39_INTERNAL_6bd10fbd_4_k_cu_279d4ebc_84294cuda3std3__45__cpo5beginE,(_ZN39_INTERNAL_6bd10fbd_4_k_cu_279d4ebc_84294cuda3std3__441_GLOBAL__N__6bd10fbd_4_k_cu_279d4ebc_84296ignoreE - _ZN39_INTERNAL_6bd10fbd_4_k_cu_279d4ebc_84294cuda3std3__45__cpo5beginE)
_ZN39_INTERNAL_6bd10fbd_4_k_cu_279d4ebc_84294cuda3std3__45__cpo5beginE:
	.zero		1
	.type		_ZN39_INTERNAL_6bd10fbd_4_k_cu_279d4ebc_84294cuda3std3__441_GLOBAL__N__6bd10fbd_4_k_cu_279d4ebc_84296ignoreE,@object
	.size		_ZN39_INTERNAL_6bd10fbd_4_k_cu_279d4ebc_84294cuda3std3__441_GLOBAL__N__6bd10fbd_4_k_cu_279d4ebc_84296ignoreE,(_ZN39_INTERNAL_6bd10fbd_4_k_cu_279d4ebc_84294cute7productE - _ZN39_INTERNAL_6bd10fbd_4_k_cu_279d4ebc_84294cuda3std3__441_GLOBAL__N__6bd10fbd_4_k_cu_279d4ebc_84296ignoreE)
_ZN39_INTERNAL_6bd10fbd_4_k_cu_279d4ebc_84294cuda3std3__441_GLOBAL__N__6bd10fbd_4_k_cu_279d4ebc_84296ignoreE:
	.zero		1
	.type		_ZN39_INTERNAL_6bd10fbd_4_k_cu_279d4ebc_84294cute7productE,@object
	.size		_ZN39_INTERNAL_6bd10fbd_4_k_cu_279d4ebc_84294cute7productE,(_ZN39_INTERNAL_6bd10fbd_4_k_cu_279d4ebc_84294cuda3std3__45__cpo3endE - _ZN39_INTERNAL_6bd10fbd_4_k_cu_279d4ebc_84294cute7productE)
_ZN39_INTERNAL_6bd10fbd_4_k_cu_279d4ebc_84294cute7productE:
	.zero		1
	.type		_ZN39_INTERNAL_6bd10fbd_4_k_cu_279d4ebc_84294cuda3std3__45__cpo3endE,@object
	.size		_ZN39_INTERNAL_6bd10fbd_4_k_cu_279d4ebc_84294cuda3std3__45__cpo3endE,(_ZN39_INTERNAL_6bd10fbd_4_k_cu_279d4ebc_84294cuda3std3__419piecewise_constructE - _ZN39_INTERNAL_6bd10fbd_4_k_cu_279d4ebc_84294cuda3std3__45__cpo3endE)
_ZN39_INTERNAL_6bd10fbd_4_k_cu_279d4ebc_84294cuda3std3__45__cpo3endE:
	.zero		1
	.type		_ZN39_INTERNAL_6bd10fbd_4_k_cu_279d4ebc_84294cuda3std3__419piecewise_constructE,@object
	.size		_ZN39_INTERNAL_6bd10fbd_4_k_cu_279d4ebc_84294cuda3std3__419piecewise_constructE,(_ZN39_INTERNAL_6bd10fbd_4_k_cu_279d4ebc_84294cuda3std3__45__cpo4cendE - _ZN39_INTERNAL_6bd10fbd_4_k_cu_279d4ebc_84294cuda3std3__419piecewise_constructE)
_ZN39_INTERNAL_6bd10fbd_4_k_cu_279d4ebc_84294cuda3std3__419piecewise_constructE:
	.zero		1
	.type		_ZN39_INTERNAL_6bd10fbd_4_k_cu_279d4ebc_84294cuda3std3__45__cpo4cendE,@object
	.size		_ZN39_INTERNAL_6bd10fbd_4_k_cu_279d4ebc_84294cuda3std3__45__cpo4cendE,(_ZN39_INTERNAL_6bd10fbd_4_k_cu_279d4ebc_84294cuda3std6ranges3__45__cpo4swapE - _ZN39_INTERNAL_6bd10fbd_4_k_cu_279d4ebc_84294cuda3std3__45__cpo4cendE)
_ZN39_INTERNAL_6bd10fbd_4_k_cu_279d4ebc_84294cuda3std3__45__cpo4cendE:
	.zero		1
	.type		_ZN39_INTERNAL_6bd10fbd_4_k_cu_279d4ebc_84294cuda3std6ranges3__45__cpo4swapE,@object
	.size		_ZN39_INTERNAL_6bd10fbd_4_k_cu_279d4ebc_84294cuda3std6ranges3__45__cpo4swapE,(.L_10 - _ZN39_INTERNAL_6bd10fbd_4_k_cu_279d4ebc_84294cuda3std6ranges3__45__cpo4swapE)
_ZN39_INTERNAL_6bd10fbd_4_k_cu_279d4ebc_84294cuda3std6ranges3__45__cpo4swapE:
	.zero		1
.L_10:


//--------------------- .nv.constant0._ZN7cutlass13device_kernelINS_4gemm6kernel13GemmUniversalIN4cute5tupleIJiiiiEEENS1_10collective13CollectiveMmaINS1_35MainloopSm100TmaUmmaWarpSpecializedILi3ELi2ELi4ENS5_IJNS4_1CILi2EEENSA_ILi1EEESC_EEEEENS5_IJNSA_ILi128EEENSA_ILi256EEENSA_ILi64EEEEEENS_10bfloat16_tENS5_IJlSC_lEEESJ_SK_NS4_8TiledMMAINS4_8MMA_AtomIJNS4_26SM100_MMA_F16BF16_2x1SM_SSISJ_SJ_fLi128ELi256ELNS4_4UMMA5MajorE0ELSP_0ELNSO_7ScaleInE0ELSQ_0EEEEEENS4_6LayoutINS5_IJSC_SC_SC_EEENS5_IJNSA_ILi0EEESV_SV_EEEEENS5_IJNS4_10UnderscoreESY_SY_EEEEENS4_18SM100_TMA_2SM_LOADENS4_14ComposedLayoutINS4_7SwizzleILi3ELi4ELi3EEENS4_18smem_ptr_flag_bitsILi16EEENST_INS5_IJNSA_ILi8EEESH_EEENS5_IJSH_SC_EEEEEEEvNS4_8identityES11_S1B_vS1C_EENS_8epilogue10collective18CollectiveEpilogueINS1E_23Sm100TmaWarpSpecializedILi4ELi2ELi32ELb1ELb0EEEJNS5_IJSH_SG_SH_EEENS5_IJNST_ISH_SC_EENST_INS5_IJNSA_ILi32EEESB_EEENS5_IJSC_SF_EEEEEEEESJ_SK_SJ_SK_NS1E_6fusion15FusionCallbacksIS1I_NS1Q_17LinearCombinationISJ_fSJ_fLNS_15FloatRoundStyleE2EEES1J_S1P_JEEENS4_5SM1004TMEM4LOAD26SM100_TMEM_LOAD_32dp32b32xENS4_13SM90_TMA_LOADENS12_INS13_ILi2ELi4ELi3EEES16_NST_INS5_IJS17_S1L_EEENS5_IJS1L_SC_EEEEEEENS4_39AutoVectorizingCopyWithAssumedAlignmentILi128EEENS4_14SM90_TMA_STOREES25_S27_S27_EEEvvEEEEvNT_6ParamsE --------------------------
	.section	.nv.constant0._ZN7cutlass13device_kernelINS_4gemm6kernel13GemmUniversalIN4cute5tupleIJiiiiEEENS1_10collective13CollectiveMmaINS1_35MainloopSm100TmaUmmaWarpSpecializedILi3ELi2ELi4ENS5_IJNS4_1CILi2EEENSA_ILi1EEESC_EEEEENS5_IJNSA_ILi128EEENSA_ILi256EEENSA_ILi64EEEEEENS_10bfloat16_tENS5_IJlSC_lEEESJ_SK_NS4_8TiledMMAINS4_8MMA_AtomIJNS4_26SM100_MMA_F16BF16_2x1SM_SSISJ_SJ_fLi128ELi256ELNS4_4UMMA5MajorE0ELSP_0ELNSO_7ScaleInE0ELSQ_0EEEEEENS4_6LayoutINS5_IJSC_SC_SC_EEENS5_IJNSA_ILi0EEESV_SV_EEEEENS5_IJNS4_10UnderscoreESY_SY_EEEEENS4_18SM100_TMA_2SM_LOADENS4_14ComposedLayoutINS4_7SwizzleILi3ELi4ELi3EEENS4_18smem_ptr_flag_bitsILi16EEENST_INS5_IJNSA_ILi8EEESH_EEENS5_IJSH_SC_EEEEEEEvNS4_8identityES11_S1B_vS1C_EENS_8epilogue10collective18CollectiveEpilogueINS1E_23Sm100TmaWarpSpecializedILi4ELi2ELi32ELb1ELb0EEEJNS5_IJSH_SG_SH_EEENS5_IJNST_ISH_SC_EENST_INS5_IJNSA_ILi32EEESB_EEENS5_IJSC_SF_EEEEEEEESJ_SK_SJ_SK_NS1E_6fusion15FusionCallbacksIS1I_NS1Q_17LinearCombinationISJ_fSJ_fLNS_15FloatRoundStyleE2EEES1J_S1P_JEEENS4_5SM1004TMEM4LOAD26SM100_TMEM_LOAD_32dp32b32xENS4_13SM90_TMA_LOADENS12_INS13_ILi2ELi4ELi3EEES16_NST_INS5_IJS17_S1L_EEENS5_IJS1L_SC_EEEEEEENS4_39AutoVectorizingCopyWithAssumedAlignmentILi128EEENS4_14SM90_TMA_STOREES25_S27_S27_EEEvvEEEEvNT_6ParamsE,"a",@progbits
	.sectionflags	@""
	.align	4
.nv.constant0._ZN7cutlass13device_kernelINS_4gemm6kernel13GemmUniversalIN4cute5tupleIJiiiiEEENS1_10collective13CollectiveMmaINS1_35MainloopSm100TmaUmmaWarpSpecializedILi3ELi2ELi4ENS5_IJNS4_1CILi2EEENSA_ILi1EEESC_EEEEENS5_IJNSA_ILi128EEENSA_ILi256EEENSA_ILi64EEEEEENS_10bfloat16_tENS5_IJlSC_lEEESJ_SK_NS4_8TiledMMAINS4_8MMA_AtomIJNS4_26SM100_MMA_F16BF16_2x1SM_SSISJ_SJ_fLi128ELi256ELNS4_4UMMA5MajorE0ELSP_0ELNSO_7ScaleInE0ELSQ_0EEEEEENS4_6LayoutINS5_IJSC_SC_SC_EEENS5_IJNSA_ILi0EEESV_SV_EEEEENS5_IJNS4_10UnderscoreESY_SY_EEEEENS4_18SM100_TMA_2SM_LOADENS4_14ComposedLayoutINS4_7SwizzleILi3ELi4ELi3EEENS4_18smem_ptr_flag_bitsILi16EEENST_INS5_IJNSA_ILi8EEESH_EEENS5_IJSH_SC_EEEEEEEvNS4_8identityES11_S1B_vS1C_EENS_8epilogue10collective18CollectiveEpilogueINS1E_23Sm100TmaWarpSpecializedILi4ELi2ELi32ELb1ELb0EEEJNS5_IJSH_SG_SH_EEENS5_IJNST_ISH_SC_EENST_INS5_IJNSA_ILi32EEESB_EEENS5_IJSC_SF_EEEEEEEESJ_SK_SJ_SK_NS1E_6fusion15FusionCallbacksIS1I_NS1Q_17LinearCombinationISJ_fSJ_fLNS_15FloatRoundStyleE2EEES1J_S1P_JEEENS4_5SM1004TMEM4LOAD26SM100_TMEM_LOAD_32dp32b32xENS4_13SM90_TMA_LOADENS12_INS13_ILi2ELi4ELi3EEES16_NST_INS5_IJS17_S1L_EEENS5_IJS1L_SC_EEEEEEENS4_39AutoVectorizingCopyWithAssumedAlignmentILi128EEENS4_14SM90_TMA_STOREES25_S27_S27_EEEvvEEEEvNT_6ParamsE:
	.zero		2944


//--------------------- SYMBOLS --------------------------

	.type		.nv.reservedSmem.offset0,@object
	.size		.nv.reservedSmem.offset0,0x4
	.type		.nv.reservedSmem.cap,@object
	.size		.nv.reservedSmem.cap,0x4
	.type		__assertfail,@function
